	.target	sm_100a

	.elftype	@"ET_EXEC"


//--------------------- .note.nv.tkinfo           --------------------------
	.section	.note.nv.tkinfo,"",@"SHT_NOTE"
	.sectionflags	@"SHF_NOTE_NV_TKINFO"
	.tkinfo
        /*0018*/ 	.word	0x00000002
        /*0030*/ 	.string	""
        /*0030*/ 	.string	"ptxas"
        /*0030*/ 	.string	"Cuda compilation tools, release 13.0, V13.0.88"
        /*0030*/ 	.string	"Build cuda_13.0.r13.0/compiler.36424714_0"
        /*0030*/ 	.string	"-arch sm_100a -m 64 "



//--------------------- .note.nv.cuinfo           --------------------------
	.section	.note.nv.cuinfo,"",@"SHT_NOTE"
	.sectionflags	@"SHF_NOTE_NV_CUINFO"
        /*0018*/ 	.short	0x0002
        /*001a*/ 	.short	0x0064
        /*001c*/ 	.short	0x0082
	.zero		2


//--------------------- .nv.info                  --------------------------
	.section	.nv.info,"",@"SHT_CUDA_INFO"
	.align	4


	//----- nvinfo : EIATTR_REGCOUNT
	.align		4
        /*0000*/ 	.byte	0x04, 0x2f
        /*0002*/ 	.short	(.L_19 - .L_18)
	.align		4
.L_18:
        /*0004*/ 	.word	index@(_ZN7cutlass13device_kernelINS_4gemm6kernel13GemmUniversalIN4cute5tupleIJiiiiEEENS1_10collective13CollectiveMmaINS1_35MainloopSm100TmaUmmaWarpSpecializedILi4ELi2ELi4ENS5_IJNS4_1CILi2EEESB_NSA_ILi1EEEEEEEENS5_IJNSA_ILi64EEESF_SF_EEENS_10bfloat16_tENS5_IJlSC_lEEESH_SI_NS4_8TiledMMAINS4_8MMA_AtomIJNS4_20SM100_MMA_F16BF16_SSISH_SH_fLi64ELi64ELNS4_4UMMA5MajorE0ELSN_0ELNSM_7ScaleInE0ELSO_0EEEEEENS4_6LayoutINS5_IJSC_SC_SC_EEENS5_IJNSA_ILi0EEEST_ST_EEEEENS5_IJNS4_10UnderscoreESW_SW_EEEEENS4_23SM90_TMA_LOAD_MULTICASTENS4_14ComposedLayoutINS4_7SwizzleILi3ELi4ELi3EEENS4_18smem_ptr_flag_bitsILi16EEENSR_INS5_IJNSA_ILi8EEESF_EEENS5_IJSF_SC_EEEEEEEvNS4_8identityESZ_S19_vS1A_EENS_8epilogue10collective18CollectiveEpilogueINS1C_23Sm100TmaWarpSpecializedILi3ELi2ELi16ELb1ELb0EEEJSG_NS5_IJNSR_ISF_SC_EENSR_INSA_ILi32EEESC_EEEEESH_SI_SH_SI_NS1C_6fusion15FusionCallbacksIS1G_NS1L_17LinearCombinationISH_fSH_fLNS_15FloatRoundStyleE2EEESG_S1K_JEEENS4_5SM1004TMEM4LOAD26SM100_TMEM_LOAD_16dp256b4xENS4_13SM90_TMA_LOADENS10_INS11_ILi2ELi4ELi3EEES14_NSR_INS5_IJS15_S1I_EEENS5_IJS1I_SC_EEEEEEENS4_17SM75_U32x4_LDSM_NENS4_14SM90_TMA_STOREES20_NS4_17SM90_U32x4_STSM_NENS4_39AutoVectorizingCopyWithAssumedAlignmentILi128EEEEEEvvEEEEvNT_6ParamsE)
        /*0008*/ 	.word	0x00000045


	//----- nvinfo : EIATTR_FRAME_SIZE
	.align		4
.L_19:
        /*000c*/ 	.byte	0x04, 0x11
        /*000e*/ 	.short	(.L_21 - .L_20)
	.align		4
.L_20:
        /*0010*/ 	.word	index@($__internal_2_$__cuda_sm10x_tcgen05_guardrail_trap_unallocated_columns_being_dealloced)
        /*0014*/ 	.word	0x00000000


	//----- nvinfo : EIATTR_FRAME_SIZE
	.align		4
.L_21:
        /*0018*/ 	.byte	0x04, 0x11
        /*001a*/ 	.short	(.L_23 - .L_22)
	.align		4
.L_22:
        /*001c*/ 	.word	index@($__internal_1_$__cuda_sm10x_tcgen05_guardrail_trap_phase_invalid_during_alloc)
        /*0020*/ 	.word	0x00000000


	//----- nvinfo : EIATTR_FRAME_SIZE
	.align		4
.L_23:
        /*0024*/ 	.byte	0x04, 0x11
        /*0026*/ 	.short	(.L_25 - .L_24)
	.align		4
.L_24:
        /*0028*/ 	.word	index@($__internal_0_$__cuda_sm10x_tcgen05_guardrail_trap_col_being_dealloced_not_returned_by_alloc)
        /*002c*/ 	.word	0x00000000


	//----- nvinfo : EIATTR_FRAME_SIZE
	.align		4
.L_25:
        /*0030*/ 	.byte	0x04, 0x11
        /*0032*/ 	.short	(.L_27 - .L_26)
	.align		4
.L_26:
        /*0034*/ 	.word	index@(_ZN7cutlass13device_kernelINS_4gemm6kernel13GemmUniversalIN4cute5tupleIJiiiiEEENS1_10collective13CollectiveMmaINS1_35MainloopSm100TmaUmmaWarpSpecializedILi4ELi2ELi4ENS5_IJNS4_1CILi2EEESB_NSA_ILi1EEEEEEEENS5_IJNSA_ILi64EEESF_SF_EEENS_10bfloat16_tENS5_IJlSC_lEEESH_SI_NS4_8TiledMMAINS4_8MMA_AtomIJNS4_20SM100_MMA_F16BF16_SSISH_SH_fLi64ELi64ELNS4_4UMMA5MajorE0ELSN_0ELNSM_7ScaleInE0ELSO_0EEEEEENS4_6LayoutINS5_IJSC_SC_SC_EEENS5_IJNSA_ILi0EEEST_ST_EEEEENS5_IJNS4_10UnderscoreESW_SW_EEEEENS4_23SM90_TMA_LOAD_MULTICASTENS4_14ComposedLayoutINS4_7SwizzleILi3ELi4ELi3EEENS4_18smem_ptr_flag_bitsILi16EEENSR_INS5_IJNSA_ILi8EEESF_EEENS5_IJSF_SC_EEEEEEEvNS4_8identityESZ_S19_vS1A_EENS_8epilogue10collective18CollectiveEpilogueINS1C_23Sm100TmaWarpSpecializedILi3ELi2ELi16ELb1ELb0EEEJSG_NS5_IJNSR_ISF_SC_EENSR_INSA_ILi32EEESC_EEEEESH_SI_SH_SI_NS1C_6fusion15FusionCallbacksIS1G_NS1L_17LinearCombinationISH_fSH_fLNS_15FloatRoundStyleE2EEESG_S1K_JEEENS4_5SM1004TMEM4LOAD26SM100_TMEM_LOAD_16dp256b4xENS4_13SM90_TMA_LOADENS10_INS11_ILi2ELi4ELi3EEES14_NSR_INS5_IJS15_S1I_EEENS5_IJS1I_SC_EEEEEEENS4_17SM75_U32x4_LDSM_NENS4_14SM90_TMA_STOREES20_NS4_17SM90_U32x4_STSM_NENS4_39AutoVectorizingCopyWithAssumedAlignmentILi128EEEEEEvvEEEEvNT_6ParamsE)
        /*0038*/ 	.word	0x00000000


	//----- nvinfo : EIATTR_MIN_STACK_SIZE
	.align		4
.L_27:
        /*003c*/ 	.byte	0x04, 0x12
        /*003e*/ 	.short	(.L_29 - .L_28)
	.align		4
.L_28:
        /*0040*/ 	.word	index@(_ZN7cutlass13device_kernelINS_4gemm6kernel13GemmUniversalIN4cute5tupleIJiiiiEEENS1_10collective13CollectiveMmaINS1_35MainloopSm100TmaUmmaWarpSpecializedILi4ELi2ELi4ENS5_IJNS4_1CILi2EEESB_NSA_ILi1EEEEEEEENS5_IJNSA_ILi64EEESF_SF_EEENS_10bfloat16_tENS5_IJlSC_lEEESH_SI_NS4_8TiledMMAINS4_8MMA_AtomIJNS4_20SM100_MMA_F16BF16_SSISH_SH_fLi64ELi64ELNS4_4UMMA5MajorE0ELSN_0ELNSM_7ScaleInE0ELSO_0EEEEEENS4_6LayoutINS5_IJSC_SC_SC_EEENS5_IJNSA_ILi0EEEST_ST_EEEEENS5_IJNS4_10UnderscoreESW_SW_EEEEENS4_23SM90_TMA_LOAD_MULTICASTENS4_14ComposedLayoutINS4_7SwizzleILi3ELi4ELi3EEENS4_18smem_ptr_flag_bitsILi16EEENSR_INS5_IJNSA_ILi8EEESF_EEENS5_IJSF_SC_EEEEEEEvNS4_8identityESZ_S19_vS1A_EENS_8epilogue10collective18CollectiveEpilogueINS1C_23Sm100TmaWarpSpecializedILi3ELi2ELi16ELb1ELb0EEEJSG_NS5_IJNSR_ISF_SC_EENSR_INSA_ILi32EEESC_EEEEESH_SI_SH_SI_NS1C_6fusion15FusionCallbacksIS1G_NS1L_17LinearCombinationISH_fSH_fLNS_15FloatRoundStyleE2EEESG_S1K_JEEENS4_5SM1004TMEM4LOAD26SM100_TMEM_LOAD_16dp256b4xENS4_13SM90_TMA_LOADENS10_INS11_ILi2ELi4ELi3EEES14_NSR_INS5_IJS15_S1I_EEENS5_IJS1I_SC_EEEEEEENS4_17SM75_U32x4_LDSM_NENS4_14SM90_TMA_STOREES20_NS4_17SM90_U32x4_STSM_NENS4_39AutoVectorizingCopyWithAssumedAlignmentILi128EEEEEEvvEEEEvNT_6ParamsE)
        /*0044*/ 	.word	0x00000000
.L_29:


//--------------------- .nv.compat                --------------------------
	.section	.nv.compat,"",@"SHT_CUDA_COMPAT_INFO"
	.align	4
        /*0000*/ 	.byte	0x02, 0x09, 0x01, 0x00, 0x02, 0x02, 0x02, 0x00, 0x02, 0x05, 0x05, 0x00, 0x03, 0x07, 0x01, 0x01
        /*0010*/ 	.byte	0x02, 0x03, 0x01, 0x00, 0x02, 0x06, 0x01, 0x00, 0x04, 0x0b, 0x08, 0x00, 0x09, 0x00, 0x00, 0x00
        /*0020*/ 	.byte	0x00, 0x00, 0x00, 0x00


//--------------------- .nv.info._ZN7cutlass13device_kernelINS_4gemm6kernel13GemmUniversalIN4cute5tupleIJiiiiEEENS1_10collective13CollectiveMmaINS1_35MainloopSm100TmaUmmaWarpSpecializedILi4ELi2ELi4ENS5_IJNS4_1CILi2EEESB_NSA_ILi1EEEEEEEENS5_IJNSA_ILi64EEESF_SF_EEENS_10bfloat16_tENS5_IJlSC_lEEESH_SI_NS4_8TiledMMAINS4_8MMA_AtomIJNS4_20SM100_MMA_F16BF16_SSISH_SH_fLi64ELi64ELNS4_4UMMA5MajorE0ELSN_0ELNSM_7ScaleInE0ELSO_0EEEEEENS4_6LayoutINS5_IJSC_SC_SC_EEENS5_IJNSA_ILi0EEEST_ST_EEEEENS5_IJNS4_10UnderscoreESW_SW_EEEEENS4_23SM90_TMA_LOAD_MULTICASTENS4_14ComposedLayoutINS4_7SwizzleILi3ELi4ELi3EEENS4_18smem_ptr_flag_bitsILi16EEENSR_INS5_IJNSA_ILi8EEESF_EEENS5_IJSF_SC_EEEEEEEvNS4_8identityESZ_S19_vS1A_EENS_8epilogue10collective18CollectiveEpilogueINS1C_23Sm100TmaWarpSpecializedILi3ELi2ELi16ELb1ELb0EEEJSG_NS5_IJNSR_ISF_SC_EENSR_INSA_ILi32EEESC_EEEEESH_SI_SH_SI_NS1C_6fusion15FusionCallbacksIS1G_NS1L_17LinearCombinationISH_fSH_fLNS_15FloatRoundStyleE2EEESG_S1K_JEEENS4_5SM1004TMEM4LOAD26SM100_TMEM_LOAD_16dp256b4xENS4_13SM90_TMA_LOADENS10_INS11_ILi2ELi4ELi3EEES14_NSR_INS5_IJS15_S1I_EEENS5_IJS1I_SC_EEEEEEENS4_17SM75_U32x4_LDSM_NENS4_14SM90_TMA_STOREES20_NS4_17SM90_U32x4_STSM_NENS4_39AutoVectorizingCopyWithAssumedAlignmentILi128EEEEEEvvEEEEvNT_6ParamsE --------------------------
	.section	.nv.info._ZN7cutlass13device_kernelINS_4gemm6kernel13GemmUniversalIN4cute5tupleIJiiiiEEENS1_10collective13CollectiveMmaINS1_35MainloopSm100TmaUmmaWarpSpecializedILi4ELi2ELi4ENS5_IJNS4_1CILi2EEESB_NSA_ILi1EEEEEEEENS5_IJNSA_ILi64EEESF_SF_EEENS_10bfloat16_tENS5_IJlSC_lEEESH_SI_NS4_8TiledMMAINS4_8MMA_AtomIJNS4_20SM100_MMA_F16BF16_SSISH_SH_fLi64ELi64ELNS4_4UMMA5MajorE0ELSN_0ELNSM_7ScaleInE0ELSO_0EEEEEENS4_6LayoutINS5_IJSC_SC_SC_EEENS5_IJNSA_ILi0EEEST_ST_EEEEENS5_IJNS4_10UnderscoreESW_SW_EEEEENS4_23SM90_TMA_LOAD_MULTICASTENS4_14ComposedLayoutINS4_7SwizzleILi3ELi4ELi3EEENS4_18smem_ptr_flag_bitsILi16EEENSR_INS5_IJNSA_ILi8EEESF_EEENS5_IJSF_SC_EEEEEEEvNS4_8identityESZ_S19_vS1A_EENS_8epilogue10collective18CollectiveEpilogueINS1C_23Sm100TmaWarpSpecializedILi3ELi2ELi16ELb1ELb0EEEJSG_NS5_IJNSR_ISF_SC_EENSR_INSA_ILi32EEESC_EEEEESH_SI_SH_SI_NS1C_6fusion15FusionCallbacksIS1G_NS1L_17LinearCombinationISH_fSH_fLNS_15FloatRoundStyleE2EEESG_S1K_JEEENS4_5SM1004TMEM4LOAD26SM100_TMEM_LOAD_16dp256b4xENS4_13SM90_TMA_LOADENS10_INS11_ILi2ELi4ELi3EEES14_NSR_INS5_IJS15_S1I_EEENS5_IJS1I_SC_EEEEEEENS4_17SM75_U32x4_LDSM_NENS4_14SM90_TMA_STOREES20_NS4_17SM90_U32x4_STSM_NENS4_39AutoVectorizingCopyWithAssumedAlignmentILi128EEEEEEvvEEEEvNT_6ParamsE,"",@"SHT_CUDA_INFO"
	.sectionflags	@""
	.align	4


	//----- nvinfo : EIATTR_CUDA_API_VERSION
	.align		4
        /*0000*/ 	.byte	0x04, 0x37
        /*0002*/ 	.short	(.L_31 - .L_30)
.L_30:
        /*0004*/ 	.word	0x00000082


	//----- nvinfo : EIATTR_KPARAM_INFO
	.align		4
.L_31:
        /*0008*/ 	.byte	0x04, 0x17
        /*000a*/ 	.short	(.L_33 - .L_32)
.L_32:
        /*000c*/ 	.word	0x00000000
        /*0010*/ 	.short	0x0000
        /*0012*/ 	.short	0x0000
        /*0014*/ 	.byte	0x00, 0xf0, 0x01, 0x20


	//----- nvinfo : EIATTR_AT_ENTRY_FRAGMENTS
	.align		4
.L_33:
        /*0018*/ 	.byte	0x04, 0x4f
        /*001a*/ 	.short	(.L_35 - .L_34)


	//   ....[0]....
.L_34:
        /*001c*/ 	.word	0x00000006


	//----- nvinfo : EIATTR_RESERVED_SMEM_USED
	.align		4
.L_35:
        /*0020*/ 	.byte	0x01, 0x41
	.zero		2


	//----- nvinfo : EIATTR_SPARSE_MMA_MASK
	.align		4
        /*0024*/ 	.byte	0x03, 0x50
        /*0026*/ 	.short	0x0000


	//----- nvinfo : EIATTR_TCGEN05_1CTA_USED
	.align		4
        /*0028*/ 	.byte	0x01, 0x51
	.zero		2


	//----- nvinfo : EIATTR_MAXREG_COUNT
	.align		4
        /*002c*/ 	.byte	0x03, 0x1b
        /*002e*/ 	.short	0x00ff


	//----- nvinfo : EIATTR_NUM_BARRIERS
	.align		4
        /*0030*/ 	.byte	0x02, 0x4c
        /*0032*/ 	.byte	0x07
	.zero		1


	//----- nvinfo : EIATTR_EXTERNS
	.align		4
        /*0034*/ 	.byte	0x04, 0x0f
        /*0036*/ 	.short	(.L_37 - .L_36)


	//   ....[0]....
	.align		4
.L_36:
        /*0038*/ 	.word	index@(__assertfail)


	//----- nvinfo : EIATTR_MERCURY_ISA_VERSION
	.align		4
.L_37:
        /*003c*/ 	.byte	0x03, 0x5f
        /*003e*/ 	.short	0x0101


	//----- nvinfo : EIATTR_INT_WARP_WIDE_INSTR_OFFSETS
	.align		4
        /*0040*/ 	.byte	0x04, 0x31
        /*0042*/ 	.short	(.L_39 - .L_38)


	//   ....[0]....
.L_38:
        /*0044*/ 	.word	0x00003eb0


	//   ....[1]....
        /*0048*/ 	.word	0x00003ee0


	//   ....[2]....
        /*004c*/ 	.word	0x00003f00


	//   ....[3]....
        /*0050*/ 	.word	0x00004ad0


	//   ....[4]....
        /*0054*/ 	.word	0x00004b50


	//   ....[5]....
        /*0058*/ 	.word	0x00004c50


	//   ....[6]....
        /*005c*/ 	.word	0x00004d60


	//----- nvinfo : EIATTR_COOP_GROUP_MASK_REGIDS
	.align		4
.L_39:
        /*0060*/ 	.byte	0x04, 0x29
        /*0062*/ 	.short	(.L_41 - .L_40)


	//   ....[0]....
.L_40:
        /*0064*/ 	.word	0xffffffff


	//   ....[1]....
        /*0068*/ 	.word	0xffffffff


	//   ....[2]....
        /*006c*/ 	.word	0xffffffff


	//   ....[3]....
        /*0070*/ 	.word	0xffffffff


	//   ....[4]....
        /*0074*/ 	.word	0xffffffff


	//   ....[5]....
        /*0078*/ 	.word	0xffffffff


	//   ....[6]....
        /*007c*/ 	.word	0xffffffff


	//   ....[7]....
        /*0080*/ 	.word	0xffffffff


	//   ....[8]....
        /*0084*/ 	.word	0xffffffff


	//   ....[9]....
        /*0088*/ 	.word	0xffffffff


	//   ....[10]....
        /*008c*/ 	.word	0xffffffff


	//   ....[11]....
        /*0090*/ 	.word	0xffffffff


	//   ....[12]....
        /*0094*/ 	.word	0xffffffff


	//   ....[13]....
        /*0098*/ 	.word	0xffffffff


	//----- nvinfo : EIATTR_COOP_GROUP_INSTR_OFFSETS
	.align		4
.L_41:
        /*009c*/ 	.byte	0x04, 0x28
        /*009e*/ 	.short	(.L_43 - .L_42)


	//   ....[0]....
.L_42:
        /*00a0*/ 	.word	0x00000080


	//   ....[1]....
        /*00a4*/ 	.word	0x000004f0


	//   ....[2]....
        /*00a8*/ 	.word	0x000006a0


	//   ....[3]....
        /*00ac*/ 	.word	0x00000820


	//   ....[4]....
        /*00b0*/ 	.word	0x00000920


	//   ....[5]....
        /*00b4*/ 	.word	0x00000a90


	//   ....[6]....
        /*00b8*/ 	.word	0x00000c30


	//   ....[7]....
        /*00bc*/ 	.word	0x00000de0


	//   ....[8]....
        /*00c0*/ 	.word	0x000021e0


	//   ....[9]....
        /*00c4*/ 	.word	0x000030a0


	//   ....[10]....
        /*00c8*/ 	.word	0x000032b0


	//   ....[11]....
        /*00cc*/ 	.word	0x000032e0


	//   ....[12]....
        /*00d0*/ 	.word	0x00003d90


	//   ....[13]....
        /*00d4*/ 	.word	0x00003fc0


	//----- nvinfo : EIATTR_VRC_CTA_INIT_COUNT
	.align		4
.L_43:
        /*00d8*/ 	.byte	0x02, 0x4a
        /*00da*/ 	.byte	0x80
	.zero		1


	//----- nvinfo : EIATTR_SYSCALL_OFFSETS
	.align		4
        /*00dc*/ 	.byte	0x04, 0x46
        /*00de*/ 	.short	(.L_45 - .L_44)


	//   ....[0]....
.L_44:
        /*00e0*/ 	.word	0x00005a60


	//   ....[1]....
        /*00e4*/ 	.word	0x00005b50


	//   ....[2]....
        /*00e8*/ 	.word	0x00006390


	//   ....[3]....
        /*00ec*/ 	.word	0x00006ce0


	//----- nvinfo : EIATTR_MBARRIER_INSTR_OFFSETS
	.align		4
.L_45:
        /*00f0*/ 	.byte	0x04, 0x39
        /*00f2*/ 	.short	(.L_47 - .L_46)


	//   ....[0]....
.L_46:
        /*00f4*/ 	.word	0x00000610
        /*00f8*/ 	.word	0x000000ff
        /*00fc*/ 	.word	0x00000000
        /*0100*/ 	.short	0x0100
        /*0102*/ 	.byte	0x04
	.zero		1


	//   ....[1]....
        /*0104*/ 	.word	0x00000620
        /*0108*/ 	.word	0x000000ff
        /*010c*/ 	.word	0x00000020
        /*0110*/ 	.short	0x0100
        /*0112*/ 	.byte	0x04
	.zero		1


	//   ....[2]....
        /*0114*/ 	.word	0x00000630
        /*0118*/ 	.word	0x000000ff
        /*011c*/ 	.word	0x00000008
        /*0120*/ 	.short	0x0100
        /*0122*/ 	.byte	0x04
	.zero		1


	//   ....[3]....
        /*0124*/ 	.word	0x00000640
        /*0128*/ 	.word	0x000000ff
        /*012c*/ 	.word	0x00000028
        /*0130*/ 	.short	0x0100
        /*0132*/ 	.byte	0x04
	.zero		1


	//   ....[4]....
        /*0134*/ 	.word	0x00000650
        /*0138*/ 	.word	0x000000ff
        /*013c*/ 	.word	0x00000010
        /*0140*/ 	.short	0x0100
        /*0142*/ 	.byte	0x04
	.zero		1


	//   ....[5]....
        /*0144*/ 	.word	0x00000660
        /*0148*/ 	.word	0x000000ff
        /*014c*/ 	.word	0x00000030
        /*0150*/ 	.short	0x0100
        /*0152*/ 	.byte	0x04
	.zero		1


	//   ....[6]....
        /*0154*/ 	.word	0x00000670
        /*0158*/ 	.word	0x000000ff
        /*015c*/ 	.word	0x00000018
        /*0160*/ 	.short	0x0100
        /*0162*/ 	.byte	0x04
	.zero		1


	//   ....[7]....
        /*0164*/ 	.word	0x00000680
        /*0168*/ 	.word	0x000000ff
        /*016c*/ 	.word	0x00000038
        /*0170*/ 	.short	0x0100
        /*0172*/ 	.byte	0x04
	.zero		1


	//   ....[8]....
        /*0174*/ 	.word	0x000007b0
        /*0178*/ 	.word	0x000000ff
        /*017c*/ 	.word	0x00000040
        /*0180*/ 	.short	0x0100
        /*0182*/ 	.byte	0x04
	.zero		1


	//   ....[9]....
        /*0184*/ 	.word	0x000007c0
        /*0188*/ 	.word	0x000000ff
        /*018c*/ 	.word	0x00000058
        /*0190*/ 	.short	0x0100
        /*0192*/ 	.byte	0x04
	.zero		1


	//   ....[10]....
        /*0194*/ 	.word	0x000007d0
        /*0198*/ 	.word	0x000000ff
        /*019c*/ 	.word	0x00000048
        /*01a0*/ 	.short	0x0100
        /*01a2*/ 	.byte	0x04
	.zero		1


	//   ....[11]....
        /*01a4*/ 	.word	0x000007e0
        /*01a8*/ 	.word	0x000000ff
        /*01ac*/ 	.word	0x00000060
        /*01b0*/ 	.short	0x0100
        /*01b2*/ 	.byte	0x04
	.zero		1


	//   ....[12]....
        /*01b4*/ 	.word	0x000007f0
        /*01b8*/ 	.word	0x000000ff
        /*01bc*/ 	.word	0x00000050
        /*01c0*/ 	.short	0x0100
        /*01c2*/ 	.byte	0x04
	.zero		1


	//   ....[13]....
        /*01c4*/ 	.word	0x00000800
        /*01c8*/ 	.word	0x000000ff
        /*01cc*/ 	.word	0x00000068
        /*01d0*/ 	.short	0x0100
        /*01d2*/ 	.byte	0x04
	.zero		1


	//   ....[14]....
        /*01d4*/ 	.word	0x000008f0
        /*01d8*/ 	.word	0x000000ff
        /*01dc*/ 	.word	0x00000070
        /*01e0*/ 	.short	0x0100
        /*01e2*/ 	.byte	0x06
	.zero		1


	//   ....[15]....
        /*01e4*/ 	.word	0x00000900
        /*01e8*/ 	.word	0x000000ff
        /*01ec*/ 	.word	0x00000078
        /*01f0*/ 	.short	0x0100
        /*01f2*/ 	.byte	0x06
	.zero		1


	//   ....[16]....
        /*01f4*/ 	.word	0x00000a40
        /*01f8*/ 	.word	0x000000ff
        /*01fc*/ 	.word	0x00000080
        /*0200*/ 	.short	0x0100
        /*0202*/ 	.byte	0x06
	.zero		1


	//   ....[17]....
        /*0204*/ 	.word	0x00000a50
        /*0208*/ 	.word	0x000000ff
        /*020c*/ 	.word	0x00000090
        /*0210*/ 	.short	0x0100
        /*0212*/ 	.byte	0x06
	.zero		1


	//   ....[18]....
        /*0214*/ 	.word	0x00000a60
        /*0218*/ 	.word	0x000000ff
        /*021c*/ 	.word	0x00000088
        /*0220*/ 	.short	0x0100
        /*0222*/ 	.byte	0x06
	.zero		1


	//   ....[19]....
        /*0224*/ 	.word	0x00000a70
        /*0228*/ 	.word	0x000000ff
        /*022c*/ 	.word	0x00000098
        /*0230*/ 	.short	0x0100
        /*0232*/ 	.byte	0x06
	.zero		1


	//   ....[20]....
        /*0234*/ 	.word	0x00000ba0
        /*0238*/ 	.word	0x000000ff
        /*023c*/ 	.word	0x000000a0
        /*0240*/ 	.short	0x0100
        /*0242*/ 	.byte	0x04
	.zero		1


	//   ....[21]....
        /*0244*/ 	.word	0x00000bb0
        /*0248*/ 	.word	0x000000ff
        /*024c*/ 	.word	0x000000c0
        /*0250*/ 	.short	0x0100
        /*0252*/ 	.byte	0x04
	.zero		1


	//   ....[22]....
        /*0254*/ 	.word	0x00000bc0
        /*0258*/ 	.word	0x000000ff
        /*025c*/ 	.word	0x000000a8
        /*0260*/ 	.short	0x0100
        /*0262*/ 	.byte	0x04
	.zero		1


	//   ....[23]....
        /*0264*/ 	.word	0x00000bd0
        /*0268*/ 	.word	0x000000ff
        /*026c*/ 	.word	0x000000c8
        /*0270*/ 	.short	0x0100
        /*0272*/ 	.byte	0x04
	.zero		1


	//   ....[24]....
        /*0274*/ 	.word	0x00000be0
        /*0278*/ 	.word	0x000000ff
        /*027c*/ 	.word	0x000000b0
        /*0280*/ 	.short	0x0100
        /*0282*/ 	.byte	0x04
	.zero		1


	//   ....[25]....
        /*0284*/ 	.word	0x00000bf0
        /*0288*/ 	.word	0x000000ff
        /*028c*/ 	.word	0x000000d0
        /*0290*/ 	.short	0x0100
        /*0292*/ 	.byte	0x04
	.zero		1


	//   ....[26]....
        /*0294*/ 	.word	0x00000c00
        /*0298*/ 	.word	0x000000ff
        /*029c*/ 	.word	0x000000b8
        /*02a0*/ 	.short	0x0100
        /*02a2*/ 	.byte	0x04
	.zero		1


	//   ....[27]....
        /*02a4*/ 	.word	0x00000c10
        /*02a8*/ 	.word	0x000000ff
        /*02ac*/ 	.word	0x000000d8
        /*02b0*/ 	.short	0x0100
        /*02b2*/ 	.byte	0x04
	.zero		1


	//   ....[28]....
        /*02b4*/ 	.word	0x00000d00
        /*02b8*/ 	.word	0x000000ff
        /*02bc*/ 	.word	0x000000e0
        /*02c0*/ 	.short	0x0100
        /*02c2*/ 	.byte	0x04
	.zero		1


	//   ....[29]....
        /*02c4*/ 	.word	0x00000d10
        /*02c8*/ 	.word	0x000000ff
        /*02cc*/ 	.word	0x000000f0
        /*02d0*/ 	.short	0x0100
        /*02d2*/ 	.byte	0x04
	.zero		1


	//   ....[30]....
        /*02d4*/ 	.word	0x00000d20
        /*02d8*/ 	.word	0x000000ff
        /*02dc*/ 	.word	0x000000e8
        /*02e0*/ 	.short	0x0100
        /*02e2*/ 	.byte	0x04
	.zero		1


	//   ....[31]....
        /*02e4*/ 	.word	0x00000d30
        /*02e8*/ 	.word	0x000000ff
        /*02ec*/ 	.word	0x000000f8
        /*02f0*/ 	.short	0x0100
        /*02f2*/ 	.byte	0x04
	.zero		1


	//   ....[32]....
        /*02f4*/ 	.word	0x000019d0
        /*02f8*/ 	.word	0x00000000
        /*02fc*/ 	.word	0x000000f0
        /*0300*/ 	.short	0x010a
        /*0302*/ 	.byte	0xff
	.zero		1


	//   ....[33]....
        /*0304*/ 	.word	0x00001a00
        /*0308*/ 	.word	0x00000000
        /*030c*/ 	.word	0x000000e0
        /*0310*/ 	.short	0x0101
        /*0312*/ 	.byte	0xff
	.zero		1


	//   ....[34]....
        /*0314*/ 	.word	0x00001ae0
        /*0318*/ 	.word	0x000000ff
        /*031c*/ 	.word	0x00000020
        /*0320*/ 	.short	0x010a
        /*0322*/ 	.byte	0x04
	.zero		1


	//   ....[35]....
        /*0324*/ 	.word	0x00001b60
        /*0328*/ 	.word	0x000000ff
        /*032c*/ 	.word	0x00000020
        /*0330*/ 	.short	0x010a
        /*0332*/ 	.byte	0x21
	.zero		1


	//   ....[36]....
        /*0334*/ 	.word	0x00001cf0
        /*0338*/ 	.word	0x000000ff
        /*033c*/ 	.word	0x00000020
        /*0340*/ 	.short	0x010a
        /*0342*/ 	.byte	0x08
	.zero		1


	//   ....[37]....
        /*0344*/ 	.word	0x00001e50
        /*0348*/ 	.word	0x000000ff
        /*034c*/ 	.word	0x00000078
        /*0350*/ 	.short	0x0101
        /*0352*/ 	.byte	0x06
	.zero		1


	//   ....[38]....
        /*0354*/ 	.word	0x00001e70
        /*0358*/ 	.word	0x000000ff
        /*035c*/ 	.word	0x00000020
        /*0360*/ 	.short	0x010a
        /*0362*/ 	.byte	0x04
	.zero		1


	//   ....[39]....
        /*0364*/ 	.word	0x00001ef0
        /*0368*/ 	.word	0x000000ff
        /*036c*/ 	.word	0x00000020
        /*0370*/ 	.short	0x010a
        /*0372*/ 	.byte	0x11
	.zero		1


	//   ....[40]....
        /*0374*/ 	.word	0x00002080
        /*0378*/ 	.word	0x000000ff
        /*037c*/ 	.word	0x00000020
        /*0380*/ 	.short	0x010a
        /*0382*/ 	.byte	0x07
	.zero		1


	//   ....[41]....
        /*0384*/ 	.word	0x00002210
        /*0388*/ 	.word	0x00000003
        /*038c*/ 	.word	0x00000080
        /*0390*/ 	.short	0x010a
        /*0392*/ 	.byte	0xff
	.zero		1


	//   ....[42]....
        /*0394*/ 	.word	0x00002360
        /*0398*/ 	.word	0x00000000
        /*039c*/ 	.word	0x00000000
        /*03a0*/ 	.short	0x0101
        /*03a2*/ 	.byte	0xff
	.zero		1


	//   ....[43]....
        /*03a4*/ 	.word	0x00002920
        /*03a8*/ 	.word	0x000000ff
        /*03ac*/ 	.word	0x00000000
        /*03b0*/ 	.short	0x010a
        /*03b2*/ 	.byte	0x04
	.zero		1


	//   ....[44]....
        /*03b4*/ 	.word	0x000029b0
        /*03b8*/ 	.word	0x000000ff
        /*03bc*/ 	.word	0x00000000
        /*03c0*/ 	.short	0x010a
        /*03c2*/ 	.byte	0x05
	.zero		1


	//   ....[45]....
        /*03c4*/ 	.word	0x00002a40
        /*03c8*/ 	.word	0x000000ff
        /*03cc*/ 	.word	0x00000000
        /*03d0*/ 	.short	0x010a
        /*03d2*/ 	.byte	0x05
	.zero		1


	//   ....[46]....
        /*03d4*/ 	.word	0x00002ae0
        /*03d8*/ 	.word	0x00000000
        /*03dc*/ 	.word	0x00000000
        /*03e0*/ 	.short	0x010a
        /*03e2*/ 	.byte	0xff
	.zero		1


	//   ....[47]....
        /*03e4*/ 	.word	0x00002c00
        /*03e8*/ 	.word	0x00000002
        /*03ec*/ 	.word	0x000000e0
        /*03f0*/ 	.short	0x010a
        /*03f2*/ 	.byte	0xff
	.zero		1


	//   ....[48]....
        /*03f4*/ 	.word	0x00002c70
        /*03f8*/ 	.word	0x00000002
        /*03fc*/ 	.word	0x00000000
        /*0400*/ 	.short	0x0101
        /*0402*/ 	.byte	0xff
	.zero		1


	//   ....[49]....
        /*0404*/ 	.word	0x00002c90
        /*0408*/ 	.word	0x000000ff
        /*040c*/ 	.word	0x00000090
        /*0410*/ 	.short	0x010a
        /*0412*/ 	.byte	0x04
	.zero		1


	//   ....[50]....
        /*0414*/ 	.word	0x00002db0
        /*0418*/ 	.word	0x00000002
        /*041c*/ 	.word	0x00000080
        /*0420*/ 	.short	0x010a
        /*0422*/ 	.byte	0xff
	.zero		1


	//   ....[51]....
        /*0424*/ 	.word	0x00002eb0
        /*0428*/ 	.word	0x00000002
        /*042c*/ 	.word	0x00000000
        /*0430*/ 	.short	0x0101
        /*0432*/ 	.byte	0xff
	.zero		1


	//   ....[52]....
        /*0434*/ 	.word	0x00002f40
        /*0438*/ 	.word	0x000000ff
        /*043c*/ 	.word	0x00000090
        /*0440*/ 	.short	0x0106
        /*0442*/ 	.byte	0x04
	.zero		1


	//   ....[53]....
        /*0444*/ 	.word	0x00002f60
        /*0448*/ 	.word	0x000000ff
        /*044c*/ 	.word	0x00000090
        /*0450*/ 	.short	0x010a
        /*0452*/ 	.byte	0x04
	.zero		1


	//   ....[54]....
        /*0454*/ 	.word	0x00002ff0
        /*0458*/ 	.word	0x000000ff
        /*045c*/ 	.word	0x00000090
        /*0460*/ 	.short	0x0106
        /*0462*/ 	.byte	0x07
	.zero		1


	//   ....[55]....
        /*0464*/ 	.word	0x00003030
        /*0468*/ 	.word	0x00000000
        /*046c*/ 	.word	0x00000090
        /*0470*/ 	.short	0x010a
        /*0472*/ 	.byte	0xff
	.zero		1


	//   ....[56]....
        /*0474*/ 	.word	0x00003580
        /*0478*/ 	.word	0x00000000
        /*047c*/ 	.word	0x00000080
        /*0480*/ 	.short	0x010a
        /*0482*/ 	.byte	0xff
	.zero		1


	//   ....[57]....
        /*0484*/ 	.word	0x00003680
        /*0488*/ 	.word	0x00000003
        /*048c*/ 	.word	0x00000000
        /*0490*/ 	.short	0x0101
        /*0492*/ 	.byte	0xff
	.zero		1


	//   ....[58]....
        /*0494*/ 	.word	0x00003690
        /*0498*/ 	.word	0x000000ff
        /*049c*/ 	.word	0x00000000
        /*04a0*/ 	.short	0x010a
        /*04a2*/ 	.byte	0x04
	.zero		1


	//   ....[59]....
        /*04a4*/ 	.word	0x00003710
        /*04a8*/ 	.word	0x000000ff
        /*04ac*/ 	.word	0x000000c0
        /*04b0*/ 	.short	0x010a
        /*04b2*/ 	.byte	0x1f
	.zero		1


	//   ....[60]....
        /*04b4*/ 	.word	0x000037f0
        /*04b8*/ 	.word	0x000000ff
        /*04bc*/ 	.word	0x00000000
        /*04c0*/ 	.short	0x010a
        /*04c2*/ 	.byte	0x05
	.zero		1


	//   ....[61]....
        /*04c4*/ 	.word	0x00003930
        /*04c8*/ 	.word	0x000000ff
        /*04cc*/ 	.word	0x00000000
        /*04d0*/ 	.short	0x010a
        /*04d2*/ 	.byte	0x04
	.zero		1


	//   ....[62]....
        /*04d4*/ 	.word	0x00003bc0
        /*04d8*/ 	.word	0x000000ff
        /*04dc*/ 	.word	0x00000000
        /*04e0*/ 	.short	0x010a
        /*04e2*/ 	.byte	0x04
	.zero		1


	//   ....[63]....
        /*04e4*/ 	.word	0x00003c50
        /*04e8*/ 	.word	0x000000ff
        /*04ec*/ 	.word	0x00000000
        /*04f0*/ 	.short	0x010a
        /*04f2*/ 	.byte	0x05
	.zero		1


	//   ....[64]....
        /*04f4*/ 	.word	0x00003ce0
        /*04f8*/ 	.word	0x000000ff
        /*04fc*/ 	.word	0x00000000
        /*0500*/ 	.short	0x010a
        /*0502*/ 	.byte	0x05
	.zero		1


	//   ....[65]....
        /*0504*/ 	.word	0x00003d70
        /*0508*/ 	.word	0x000000ff
        /*050c*/ 	.word	0x00000000
        /*0510*/ 	.short	0x010a
        /*0512*/ 	.byte	0x04
	.zero		1


	//   ....[66]....
        /*0514*/ 	.word	0x00004200
        /*0518*/ 	.word	0x0000000c
        /*051c*/ 	.word	0x00000080
        /*0520*/ 	.short	0x010a
        /*0522*/ 	.byte	0xff
	.zero		1


	//   ....[67]....
        /*0524*/ 	.word	0x00004370
        /*0528*/ 	.word	0x00000000
        /*052c*/ 	.word	0x00000000
        /*0530*/ 	.short	0x0101
        /*0532*/ 	.byte	0xff
	.zero		1


	//   ....[68]....
        /*0534*/ 	.word	0x000047f0
        /*0538*/ 	.word	0x000000ff
        /*053c*/ 	.word	0x00000078
        /*0540*/ 	.short	0x010a
        /*0542*/ 	.byte	0x18
	.zero		1


	//   ....[69]....
        /*0544*/ 	.word	0x000049b0
        /*0548*/ 	.word	0x000000ff
        /*054c*/ 	.word	0x00000058
        /*0550*/ 	.short	0x010a
        /*0552*/ 	.byte	0x04
	.zero		1


	//   ....[70]....
        /*0554*/ 	.word	0x00004b80
        /*0558*/ 	.word	0x000000ff
        /*055c*/ 	.word	0x00000040
        /*0560*/ 	.short	0x010b
        /*0562*/ 	.byte	0x04
	.zero		1


	//   ....[71]....
        /*0564*/ 	.word	0x00004b90
        /*0568*/ 	.word	0x000000ff
        /*056c*/ 	.word	0x00000000
        /*0570*/ 	.short	0x0101
        /*0572*/ 	.byte	0x14
	.zero		1


	//   ....[72]....
        /*0574*/ 	.word	0x00004ba0
        /*0578*/ 	.word	0x000000ff
        /*057c*/ 	.word	0x00000058
        /*0580*/ 	.short	0x010a
        /*0582*/ 	.byte	0x05
	.zero		1


	//   ....[73]....
        /*0584*/ 	.word	0x00004d90
        /*0588*/ 	.word	0x000000ff
        /*058c*/ 	.word	0x00000040
        /*0590*/ 	.short	0x010b
        /*0592*/ 	.byte	0x05
	.zero		1


	//   ....[74]....
        /*0594*/ 	.word	0x00004da0
        /*0598*/ 	.word	0x000000ff
        /*059c*/ 	.word	0x00000000
        /*05a0*/ 	.short	0x0101
        /*05a2*/ 	.byte	0x04
	.zero		1


	//   ....[75]....
        /*05a4*/ 	.word	0x00004e40
        /*05a8*/ 	.word	0x000000ff
        /*05ac*/ 	.word	0x00000000
        /*05b0*/ 	.short	0x010a
        /*05b2*/ 	.byte	0x04
	.zero		1


	//   ....[76]....
        /*05b4*/ 	.word	0x00004ed0
        /*05b8*/ 	.word	0x000000ff
        /*05bc*/ 	.word	0x00000000
        /*05c0*/ 	.short	0x010a
        /*05c2*/ 	.byte	0x05
	.zero		1


	//   ....[77]....
        /*05c4*/ 	.word	0x00004f70
        /*05c8*/ 	.word	0x00000000
        /*05cc*/ 	.word	0x00000000
        /*05d0*/ 	.short	0x010a
        /*05d2*/ 	.byte	0xff
	.zero		1


	//   ....[78]....
        /*05d4*/ 	.word	0x000052d0
        /*05d8*/ 	.word	0x00000000
        /*05dc*/ 	.word	0x00000080
        /*05e0*/ 	.short	0x010a
        /*05e2*/ 	.byte	0xff
	.zero		1


	//   ....[79]....
        /*05e4*/ 	.word	0x000053a0
        /*05e8*/ 	.word	0x00000000
        /*05ec*/ 	.word	0x00000000
        /*05f0*/ 	.short	0x0101
        /*05f2*/ 	.byte	0xff
	.zero		1


	//   ....[80]....
        /*05f4*/ 	.word	0x00005fb0
        /*05f8*/ 	.word	0x00000002
        /*05fc*/ 	.word	0x00000040
        /*0600*/ 	.short	0x010a
        /*0602*/ 	.byte	0xff
	.zero		1


	//   ....[81]....
        /*0604*/ 	.word	0x00005ff0
        /*0608*/ 	.word	0x0000001b
        /*060c*/ 	.word	0x000000a0
        /*0610*/ 	.short	0x010a
        /*0612*/ 	.byte	0xff
	.zero		1


	//   ....[82]....
        /*0614*/ 	.word	0x000060e0
        /*0618*/ 	.word	0x00000002
        /*061c*/ 	.word	0x00000040
        /*0620*/ 	.short	0x010a
        /*0622*/ 	.byte	0xff
	.zero		1


	//   ....[83]....
        /*0624*/ 	.word	0x00006270
        /*0628*/ 	.word	0x0000001b
        /*062c*/ 	.word	0x000000a0
        /*0630*/ 	.short	0x010a
        /*0632*/ 	.byte	0xff
	.zero		1


	//   ....[84]....
        /*0634*/ 	.word	0x00006a40
        /*0638*/ 	.word	0x00000000
        /*063c*/ 	.word	0x00000000
        /*0640*/ 	.short	0x0101
        /*0642*/ 	.byte	0xff
	.zero		1


	//   ....[85]....
        /*0644*/ 	.word	0x00006a50
        /*0648*/ 	.word	0x00000002
        /*064c*/ 	.word	0x00000040
        /*0650*/ 	.short	0x010a
        /*0652*/ 	.byte	0xff
	.zero		1


	//   ....[86]....
        /*0654*/ 	.word	0x00006b10
        /*0658*/ 	.word	0x00000002
        /*065c*/ 	.word	0x00000040
        /*0660*/ 	.short	0x010a
        /*0662*/ 	.byte	0xff
	.zero		1


	//   ....[87]....
        /*0664*/ 	.word	0x00006eb0
        /*0668*/ 	.word	0x000000ff
        /*066c*/ 	.word	0x00000000
        /*0670*/ 	.short	0x0101
        /*0672*/ 	.byte	0x04
	.zero		1


	//   ....[88]....
        /*0674*/ 	.word	0x00007410
        /*0678*/ 	.word	0x00000000
        /*067c*/ 	.word	0x00000000
        /*0680*/ 	.short	0x0101
        /*0682*/ 	.byte	0xff
	.zero		1


	//   ....[89]....
        /*0684*/ 	.word	0x000076c0
        /*0688*/ 	.word	0x000000ff
        /*068c*/ 	.word	0x00000000
        /*0690*/ 	.short	0x0101
        /*0692*/ 	.byte	0x04
	.zero		1


	//   ....[90]....
        /*0694*/ 	.word	0x000076e0
        /*0698*/ 	.word	0x00000000
        /*069c*/ 	.word	0x000000f0
        /*06a0*/ 	.short	0x010a
        /*06a2*/ 	.byte	0xff
	.zero		1


	//   ....[91]....
        /*06a4*/ 	.word	0x00007740
        /*06a8*/ 	.word	0x00000000
        /*06ac*/ 	.word	0x00000020
        /*06b0*/ 	.short	0x010a
        /*06b2*/ 	.byte	0xff
	.zero		1


	//   ....[92]....
        /*06b4*/ 	.word	0x000077a0
        /*06b8*/ 	.word	0x00000000
        /*06bc*/ 	.word	0x00000020
        /*06c0*/ 	.short	0x010a
        /*06c2*/ 	.byte	0xff
	.zero		1


	//   ....[93]....
        /*06c4*/ 	.word	0x000077f0
        /*06c8*/ 	.word	0x00000003
        /*06cc*/ 	.word	0x00000080
        /*06d0*/ 	.short	0x010a
        /*06d2*/ 	.byte	0xff
	.zero		1


	//   ....[94]....
        /*06d4*/ 	.word	0x00007850
        /*06d8*/ 	.word	0x00000000
        /*06dc*/ 	.word	0x00000000
        /*06e0*/ 	.short	0x010a
        /*06e2*/ 	.byte	0xff
	.zero		1


	//   ....[95]....
        /*06e4*/ 	.word	0x000078b0
        /*06e8*/ 	.word	0x00000000
        /*06ec*/ 	.word	0x00000000
        /*06f0*/ 	.short	0x010a
        /*06f2*/ 	.byte	0xff
	.zero		1


	//   ....[96]....
        /*06f4*/ 	.word	0x00007910
        /*06f8*/ 	.word	0x00000000
        /*06fc*/ 	.word	0x00000000
        /*0700*/ 	.short	0x010a
        /*0702*/ 	.byte	0xff
	.zero		1


	//   ....[97]....
        /*0704*/ 	.word	0x00007960
        /*0708*/ 	.word	0x00000002
        /*070c*/ 	.word	0x000000e0
        /*0710*/ 	.short	0x010a
        /*0712*/ 	.byte	0xff
	.zero		1


	//   ....[98]....
        /*0714*/ 	.word	0x000079c0
        /*0718*/ 	.word	0x00000002
        /*071c*/ 	.word	0x00000090
        /*0720*/ 	.short	0x010a
        /*0722*/ 	.byte	0xff
	.zero		1


	//   ....[99]....
        /*0724*/ 	.word	0x00007a10
        /*0728*/ 	.word	0x00000002
        /*072c*/ 	.word	0x00000080
        /*0730*/ 	.short	0x010a
        /*0732*/ 	.byte	0xff
	.zero		1


	//   ....[100]....
        /*0734*/ 	.word	0x00007a70
        /*0738*/ 	.word	0x00000000
        /*073c*/ 	.word	0x00000090
        /*0740*/ 	.short	0x010a
        /*0742*/ 	.byte	0xff
	.zero		1


	//   ....[101]....
        /*0744*/ 	.word	0x00007ac0
        /*0748*/ 	.word	0x00000000
        /*074c*/ 	.word	0x00000080
        /*0750*/ 	.short	0x010a
        /*0752*/ 	.byte	0xff
	.zero		1


	//   ....[102]....
        /*0754*/ 	.word	0x00007b20
        /*0758*/ 	.word	0x00000002
        /*075c*/ 	.word	0x000000c0
        /*0760*/ 	.short	0x010a
        /*0762*/ 	.byte	0xff
	.zero		1


	//   ....[103]....
        /*0764*/ 	.word	0x00007b80
        /*0768*/ 	.word	0x00000000
        /*076c*/ 	.word	0x00000000
        /*0770*/ 	.short	0x010a
        /*0772*/ 	.byte	0xff
	.zero		1


	//   ....[104]....
        /*0774*/ 	.word	0x00007be0
        /*0778*/ 	.word	0x00000000
        /*077c*/ 	.word	0x00000000
        /*0780*/ 	.short	0x010a
        /*0782*/ 	.byte	0xff
	.zero		1


	//   ....[105]....
        /*0784*/ 	.word	0x00007c40
        /*0788*/ 	.word	0x00000000
        /*078c*/ 	.word	0x00000000
        /*0790*/ 	.short	0x010a
        /*0792*/ 	.byte	0xff
	.zero		1


	//   ....[106]....
        /*0794*/ 	.word	0x00007ca0
        /*0798*/ 	.word	0x00000000
        /*079c*/ 	.word	0x00000000
        /*07a0*/ 	.short	0x010a
        /*07a2*/ 	.byte	0xff
	.zero		1


	//   ....[107]....
        /*07a4*/ 	.word	0x00007d00
        /*07a8*/ 	.word	0x00000000
        /*07ac*/ 	.word	0x00000000
        /*07b0*/ 	.short	0x010a
        /*07b2*/ 	.byte	0xff
	.zero		1


	//   ....[108]....
        /*07b4*/ 	.word	0x00007d50
        /*07b8*/ 	.word	0x0000000c
        /*07bc*/ 	.word	0x00000080
        /*07c0*/ 	.short	0x010a
        /*07c2*/ 	.byte	0xff
	.zero		1


	//   ....[109]....
        /*07c4*/ 	.word	0x00007db0
        /*07c8*/ 	.word	0x00000000
        /*07cc*/ 	.word	0x00000078
        /*07d0*/ 	.short	0x010a
        /*07d2*/ 	.byte	0xff
	.zero		1


	//   ....[110]....
        /*07d4*/ 	.word	0x00007e10
        /*07d8*/ 	.word	0x00000000
        /*07dc*/ 	.word	0x00000058
        /*07e0*/ 	.short	0x010a
        /*07e2*/ 	.byte	0xff
	.zero		1


	//   ....[111]....
        /*07e4*/ 	.word	0x00007e70
        /*07e8*/ 	.word	0x00000006
        /*07ec*/ 	.word	0x00000058
        /*07f0*/ 	.short	0x010a
        /*07f2*/ 	.byte	0xff
	.zero		1


	//   ....[112]....
        /*07f4*/ 	.word	0x00007ed0
        /*07f8*/ 	.word	0x00000000
        /*07fc*/ 	.word	0x00000000
        /*0800*/ 	.short	0x010a
        /*0802*/ 	.byte	0xff
	.zero		1


	//   ....[113]....
        /*0804*/ 	.word	0x00007f30
        /*0808*/ 	.word	0x00000000
        /*080c*/ 	.word	0x00000000
        /*0810*/ 	.short	0x010a
        /*0812*/ 	.byte	0xff
	.zero		1


	//   ....[114]....
        /*0814*/ 	.word	0x00007f80
        /*0818*/ 	.word	0x00000000
        /*081c*/ 	.word	0x00000080
        /*0820*/ 	.short	0x010a
        /*0822*/ 	.byte	0xff
	.zero		1


	//   ....[115]....
        /*0824*/ 	.word	0x00007fd0
        /*0828*/ 	.word	0x00000002
        /*082c*/ 	.word	0x00000040
        /*0830*/ 	.short	0x010a
        /*0832*/ 	.byte	0xff
	.zero		1


	//   ....[116]....
        /*0834*/ 	.word	0x00008020
        /*0838*/ 	.word	0x0000001b
        /*083c*/ 	.word	0x000000a0
        /*0840*/ 	.short	0x010a
        /*0842*/ 	.byte	0xff
	.zero		1


	//   ....[117]....
        /*0844*/ 	.word	0x00008070
        /*0848*/ 	.word	0x00000002
        /*084c*/ 	.word	0x00000040
        /*0850*/ 	.short	0x010a
        /*0852*/ 	.byte	0xff
	.zero		1


	//----- nvinfo : EIATTR_NUM_MBARRIERS
	.align		4
.L_47:
        /*0854*/ 	.byte	0x03, 0x38
        /*0856*/ 	.short	0x0020


	//----- nvinfo : EIATTR_EXIT_INSTR_OFFSETS
	.align		4
        /*0858*/ 	.byte	0x04, 0x1c
        /*085a*/ 	.short	(.L_49 - .L_48)


	//   ....[0]....
.L_48:
        /*085c*/ 	.word	0x00002b10


	//   ....[1]....
        /*0860*/ 	.word	0x00003000


	//   ....[2]....
        /*0864*/ 	.word	0x00003060


	//   ....[3]....
        /*0868*/ 	.word	0x00003fd0


	//   ....[4]....
        /*086c*/ 	.word	0x00004fa0


	//   ....[5]....
        /*0870*/ 	.word	0x00004fe0


	//   ....[6]....
        /*0874*/ 	.word	0x000075b0


	//   ....[7]....
        /*0878*/ 	.word	0x00007630


	//   ....[8]....
        /*087c*/ 	.word	0x00007660


	//   ....[9]....
        /*0880*/ 	.word	0x000076d0


	//----- nvinfo : EIATTR_MAX_THREADS
	.align		4
.L_49:
        /*0884*/ 	.byte	0x04, 0x05
        /*0886*/ 	.short	(.L_51 - .L_50)
.L_50:
        /*0888*/ 	.word	0x00000100
        /*088c*/ 	.word	0x00000001
        /*0890*/ 	.word	0x00000001


	//----- nvinfo : EIATTR_CRS_STACK_SIZE
	.align		4
.L_51:
        /*0894*/ 	.byte	0x04, 0x1e
        /*0896*/ 	.short	(.L_53 - .L_52)
.L_52:
        /*0898*/ 	.word	0x00000000


	//----- nvinfo : EIATTR_CBANK_PARAM_SIZE
	.align		4
.L_53:
        /*089c*/ 	.byte	0x03, 0x19
        /*089e*/ 	.short	0x0800


	//----- nvinfo : EIATTR_PARAM_CBANK
	.align		4
        /*08a0*/ 	.byte	0x04, 0x0a
        /*08a2*/ 	.short	(.L_55 - .L_54)
	.align		4
.L_54:
        /*08a4*/ 	.word	index@(.nv.constant0._ZN7cutlass13device_kernelINS_4gemm6kernel13GemmUniversalIN4cute5tupleIJiiiiEEENS1_10collective13CollectiveMmaINS1_35MainloopSm100TmaUmmaWarpSpecializedILi4ELi2ELi4ENS5_IJNS4_1CILi2EEESB_NSA_ILi1EEEEEEEENS5_IJNSA_ILi64EEESF_SF_EEENS_10bfloat16_tENS5_IJlSC_lEEESH_SI_NS4_8TiledMMAINS4_8MMA_AtomIJNS4_20SM100_MMA_F16BF16_SSISH_SH_fLi64ELi64ELNS4_4UMMA5MajorE0ELSN_0ELNSM_7ScaleInE0ELSO_0EEEEEENS4_6LayoutINS5_IJSC_SC_SC_EEENS5_IJNSA_ILi0EEEST_ST_EEEEENS5_IJNS4_10UnderscoreESW_SW_EEEEENS4_23SM90_TMA_LOAD_MULTICASTENS4_14ComposedLayoutINS4_7SwizzleILi3ELi4ELi3EEENS4_18smem_ptr_flag_bitsILi16EEENSR_INS5_IJNSA_ILi8EEESF_EEENS5_IJSF_SC_EEEEEEEvNS4_8identityESZ_S19_vS1A_EENS_8epilogue10collective18CollectiveEpilogueINS1C_23Sm100TmaWarpSpecializedILi3ELi2ELi16ELb1ELb0EEEJSG_NS5_IJNSR_ISF_SC_EENSR_INSA_ILi32EEESC_EEEEESH_SI_SH_SI_NS1C_6fusion15FusionCallbacksIS1G_NS1L_17LinearCombinationISH_fSH_fLNS_15FloatRoundStyleE2EEESG_S1K_JEEENS4_5SM1004TMEM4LOAD26SM100_TMEM_LOAD_16dp256b4xENS4_13SM90_TMA_LOADENS10_INS11_ILi2ELi4ELi3EEES14_NSR_INS5_IJS15_S1I_EEENS5_IJS1I_SC_EEEEEEENS4_17SM75_U32x4_LDSM_NENS4_14SM90_TMA_STOREES20_NS4_17SM90_U32x4_STSM_NENS4_39AutoVectorizingCopyWithAssumedAlignmentILi128EEEEEEvvEEEEvNT_6ParamsE)
        /*08a8*/ 	.short	0x0380
        /*08aa*/ 	.short	0x0800


	//----- nvinfo : EIATTR_SW_WAR
	.align		4
.L_55:
        /*08ac*/ 	.byte	0x04, 0x36
        /*08ae*/ 	.short	(.L_57 - .L_56)
.L_56:
        /*08b0*/ 	.word	0x00000008
.L_57:


//--------------------- .nv.callgraph             --------------------------
	.section	.nv.callgraph,"",@"SHT_CUDA_CALLGRAPH"
	.align	4
	.sectionentsize	8
	.align		4
        /*0000*/ 	.word	0x00000000
	.align		4
        /*0004*/ 	.word	0xffffffff
	.align		4
        /*0008*/ 	.word	index@(_ZN7cutlass13device_kernelINS_4gemm6kernel13GemmUniversalIN4cute5tupleIJiiiiEEENS1_10collective13CollectiveMmaINS1_35MainloopSm100TmaUmmaWarpSpecializedILi4ELi2ELi4ENS5_IJNS4_1CILi2EEESB_NSA_ILi1EEEEEEEENS5_IJNSA_ILi64EEESF_SF_EEENS_10bfloat16_tENS5_IJlSC_lEEESH_SI_NS4_8TiledMMAINS4_8MMA_AtomIJNS4_20SM100_MMA_F16BF16_SSISH_SH_fLi64ELi64ELNS4_4UMMA5MajorE0ELSN_0ELNSM_7ScaleInE0ELSO_0EEEEEENS4_6LayoutINS5_IJSC_SC_SC_EEENS5_IJNSA_ILi0EEEST_ST_EEEEENS5_IJNS4_10UnderscoreESW_SW_EEEEENS4_23SM90_TMA_LOAD_MULTICASTENS4_14ComposedLayoutINS4_7SwizzleILi3ELi4ELi3EEENS4_18smem_ptr_flag_bitsILi16EEENSR_INS5_IJNSA_ILi8EEESF_EEENS5_IJSF_SC_EEEEEEEvNS4_8identityESZ_S19_vS1A_EENS_8epilogue10collective18CollectiveEpilogueINS1C_23Sm100TmaWarpSpecializedILi3ELi2ELi16ELb1ELb0EEEJSG_NS5_IJNSR_ISF_SC_EENSR_INSA_ILi32EEESC_EEEEESH_SI_SH_SI_NS1C_6fusion15FusionCallbacksIS1G_NS1L_17LinearCombinationISH_fSH_fLNS_15FloatRoundStyleE2EEESG_S1K_JEEENS4_5SM1004TMEM4LOAD26SM100_TMEM_LOAD_16dp256b4xENS4_13SM90_TMA_LOADENS10_INS11_ILi2ELi4ELi3EEES14_NSR_INS5_IJS15_S1I_EEENS5_IJS1I_SC_EEEEEEENS4_17SM75_U32x4_LDSM_NENS4_14SM90_TMA_STOREES20_NS4_17SM90_U32x4_STSM_NENS4_39AutoVectorizingCopyWithAssumedAlignmentILi128EEEEEEvvEEEEvNT_6ParamsE)
	.align		4
        /*000c*/ 	.word	index@(__assertfail)
	.align		4
        /*0010*/ 	.word	0x00000000
	.align		4
        /*0014*/ 	.word	0xfffffffe
	.align		4
        /*0018*/ 	.word	0x00000000
	.align		4
        /*001c*/ 	.word	0xfffffffd
	.align		4
        /*0020*/ 	.word	0x00000000
	.align		4
        /*0024*/ 	.word	0xfffffffc


//--------------------- .nv.constant4             --------------------------
	.section	.nv.constant4,"a",@progbits
	.align	8
	.align		8
.nv.constant4:
        /*0000*/ 	.dword	__assertfail
	.align		8
        /*0008*/ 	.dword	__unnamed_1
	.align		8
        /*0010*/ 	.dword	__unnamed_2
	.align		8
        /*0018*/ 	.dword	_ZN39_INTERNAL_079e47e6_4_k_cu_a15117fa_73844cuda3std3__45__cpo5beginE
	.align		8
        /*0020*/ 	.dword	_ZN39_INTERNAL_079e47e6_4_k_cu_a15117fa_73844cuda3std3__45__cpo3endE
	.align		8
        /*0028*/ 	.dword	_ZN39_INTERNAL_079e47e6_4_k_cu_a15117fa_73844cuda3std3__45__cpo6cbeginE
	.align		8
        /*0030*/ 	.dword	_ZN39_INTERNAL_079e47e6_4_k_cu_a15117fa_73844cuda3std3__45__cpo4cendE
	.align		8
        /*0038*/ 	.dword	_ZN39_INTERNAL_079e47e6_4_k_cu_a15117fa_73844cuda3std3__441_GLOBAL__N__079e47e6_4_k_cu_a15117fa_73846ignoreE
	.align		8
        /*0040*/ 	.dword	_ZN39_INTERNAL_079e47e6_4_k_cu_a15117fa_73844cuda3std3__419piecewise_constructE
	.align		8
        /*0048*/ 	.dword	_ZN39_INTERNAL_079e47e6_4_k_cu_a15117fa_73844cuda3std3__48in_placeE
	.align		8
        /*0050*/ 	.dword	_ZN39_INTERNAL_079e47e6_4_k_cu_a15117fa_73844cuda3std6ranges3__45__cpo4swapE
	.align		8
        /*0058*/ 	.dword	_ZN39_INTERNAL_079e47e6_4_k_cu_a15117fa_73844cuda3std6ranges3__45__cpo9iter_moveE
	.align		8
        /*0060*/ 	.dword	_ZN39_INTERNAL_079e47e6_4_k_cu_a15117fa_73844cute7productE
	.align		8
        /*0068*/ 	.dword	_ZN39_INTERNAL_079e47e6_4_k_cu_a15117fa_73844cute1_E
	.align		8
        /*0070*/ 	.dword	$str$25
	.align		8
        /*0078*/ 	.dword	$str$26
	.align		8
        /*0080*/ 	.dword	$str$27
	.align		8
        /*0088*/ 	.dword	$str$28


//--------------------- .text._ZN7cutlass13device_kernelINS_4gemm6kernel13GemmUniversalIN4cute5tupleIJiiiiEEENS1_10collective13CollectiveMmaINS1_35MainloopSm100TmaUmmaWarpSpecializedILi4ELi2ELi4ENS5_IJNS4_1CILi2EEESB_NSA_ILi1EEEEEEEENS5_IJNSA_ILi64EEESF_SF_EEENS_10bfloat16_tENS5_IJlSC_lEEESH_SI_NS4_8TiledMMAINS4_8MMA_AtomIJNS4_20SM100_MMA_F16BF16_SSISH_SH_fLi64ELi64ELNS4_4UMMA5MajorE0ELSN_0ELNSM_7ScaleInE0ELSO_0EEEEEENS4_6LayoutINS5_IJSC_SC_SC_EEENS5_IJNSA_ILi0EEEST_ST_EEEEENS5_IJNS4_10UnderscoreESW_SW_EEEEENS4_23SM90_TMA_LOAD_MULTICASTENS4_14ComposedLayoutINS4_7SwizzleILi3ELi4ELi3EEENS4_18smem_ptr_flag_bitsILi16EEENSR_INS5_IJNSA_ILi8EEESF_EEENS5_IJSF_SC_EEEEEEEvNS4_8identityESZ_S19_vS1A_EENS_8epilogue10collective18CollectiveEpilogueINS1C_23Sm100TmaWarpSpecializedILi3ELi2ELi16ELb1ELb0EEEJSG_NS5_IJNSR_ISF_SC_EENSR_INSA_ILi32EEESC_EEEEESH_SI_SH_SI_NS1C_6fusion15FusionCallbacksIS1G_NS1L_17LinearCombinationISH_fSH_fLNS_15FloatRoundStyleE2EEESG_S1K_JEEENS4_5SM1004TMEM4LOAD26SM100_TMEM_LOAD_16dp256b4xENS4_13SM90_TMA_LOADENS10_INS11_ILi2ELi4ELi3EEES14_NSR_INS5_IJS15_S1I_EEENS5_IJS1I_SC_EEEEEEENS4_17SM75_U32x4_LDSM_NENS4_14SM90_TMA_STOREES20_NS4_17SM90_U32x4_STSM_NENS4_39AutoVectorizingCopyWithAssumedAlignmentILi128EEEEEEvvEEEEvNT_6ParamsE --------------------------
	.section	.text._ZN7cutlass13device_kernelINS_4gemm6kernel13GemmUniversalIN4cute5tupleIJiiiiEEENS1_10collective13CollectiveMmaINS1_35MainloopSm100TmaUmmaWarpSpecializedILi4ELi2ELi4ENS5_IJNS4_1CILi2EEESB_NSA_ILi1EEEEEEEENS5_IJNSA_ILi64EEESF_SF_EEENS_10bfloat16_tENS5_IJlSC_lEEESH_SI_NS4_8TiledMMAINS4_8MMA_AtomIJNS4_20SM100_MMA_F16BF16_SSISH_SH_fLi64ELi64ELNS4_4UMMA5MajorE0ELSN_0ELNSM_7ScaleInE0ELSO_0EEEEEENS4_6LayoutINS5_IJSC_SC_SC_EEENS5_IJNSA_ILi0EEEST_ST_EEEEENS5_IJNS4_10UnderscoreESW_SW_EEEEENS4_23SM90_TMA_LOAD_MULTICASTENS4_14ComposedLayoutINS4_7SwizzleILi3ELi4ELi3EEENS4_18smem_ptr_flag_bitsILi16EEENSR_INS5_IJNSA_ILi8EEESF_EEENS5_IJSF_SC_EEEEEEEvNS4_8identityESZ_S19_vS1A_EENS_8epilogue10collective18CollectiveEpilogueINS1C_23Sm100TmaWarpSpecializedILi3ELi2ELi16ELb1ELb0EEEJSG_NS5_IJNSR_ISF_SC_EENSR_INSA_ILi32EEESC_EEEEESH_SI_SH_SI_NS1C_6fusion15FusionCallbacksIS1G_NS1L_17LinearCombinationISH_fSH_fLNS_15FloatRoundStyleE2EEESG_S1K_JEEENS4_5SM1004TMEM4LOAD26SM100_TMEM_LOAD_16dp256b4xENS4_13SM90_TMA_LOADENS10_INS11_ILi2ELi4ELi3EEES14_NSR_INS5_IJS15_S1I_EEENS5_IJS1I_SC_EEEEEEENS4_17SM75_U32x4_LDSM_NENS4_14SM90_TMA_STOREES20_NS4_17SM90_U32x4_STSM_NENS4_39AutoVectorizingCopyWithAssumedAlignmentILi128EEEEEEvvEEEEvNT_6ParamsE,"ax",@progbits
	.align	128
.text._ZN7cutlass13device_kernelINS_4gemm6kernel13GemmUniversalIN4cute5tupleIJiiiiEEENS1_10collective13CollectiveMmaINS1_35MainloopSm100TmaUmmaWarpSpecializedILi4ELi2ELi4ENS5_IJNS4_1CILi2EEESB_NSA_ILi1EEEEEEEENS5_IJNSA_ILi64EEESF_SF_EEENS_10bfloat16_tENS5_IJlSC_lEEESH_SI_NS4_8TiledMMAINS4_8MMA_AtomIJNS4_20SM100_MMA_F16BF16_SSISH_SH_fLi64ELi64ELNS4_4UMMA5MajorE0ELSN_0ELNSM_7ScaleInE0ELSO_0EEEEEENS4_6LayoutINS5_IJSC_SC_SC_EEENS5_IJNSA_ILi0EEEST_ST_EEEEENS5_IJNS4_10UnderscoreESW_SW_EEEEENS4_23SM90_TMA_LOAD_MULTICASTENS4_14ComposedLayoutINS4_7SwizzleILi3ELi4ELi3EEENS4_18smem_ptr_flag_bitsILi16EEENSR_INS5_IJNSA_ILi8EEESF_EEENS5_IJSF_SC_EEEEEEEvNS4_8identityESZ_S19_vS1A_EENS_8epilogue10collective18CollectiveEpilogueINS1C_23Sm100TmaWarpSpecializedILi3ELi2ELi16ELb1ELb0EEEJSG_NS5_IJNSR_ISF_SC_EENSR_INSA_ILi32EEESC_EEEEESH_SI_SH_SI_NS1C_6fusion15FusionCallbacksIS1G_NS1L_17LinearCombinationISH_fSH_fLNS_15FloatRoundStyleE2EEESG_S1K_JEEENS4_5SM1004TMEM4LOAD26SM100_TMEM_LOAD_16dp256b4xENS4_13SM90_TMA_LOADENS10_INS11_ILi2ELi4ELi3EEES14_NSR_INS5_IJS15_S1I_EEENS5_IJS1I_SC_EEEEEEENS4_17SM75_U32x4_LDSM_NENS4_14SM90_TMA_STOREES20_NS4_17SM90_U32x4_STSM_NENS4_39AutoVectorizingCopyWithAssumedAlignmentILi128EEEEEEvvEEEEvNT_6ParamsE:
        .type           _ZN7cutlass13device_kernelINS_4gemm6kernel13GemmUniversalIN4cute5tupleIJiiiiEEENS1_10collective13CollectiveMmaINS1_35MainloopSm100TmaUmmaWarpSpecializedILi4ELi2ELi4ENS5_IJNS4_1CILi2EEESB_NSA_ILi1EEEEEEEENS5_IJNSA_ILi64EEESF_SF_EEENS_10bfloat16_tENS5_IJlSC_lEEESH_SI_NS4_8TiledMMAINS4_8MMA_AtomIJNS4_20SM100_MMA_F16BF16_SSISH_SH_fLi64ELi64ELNS4_4UMMA5MajorE0ELSN_0ELNSM_7ScaleInE0ELSO_0EEEEEENS4_6LayoutINS5_IJSC_SC_SC_EEENS5_IJNSA_ILi0EEEST_ST_EEEEENS5_IJNS4_10UnderscoreESW_SW_EEEEENS4_23SM90_TMA_LOAD_MULTICASTENS4_14ComposedLayoutINS4_7SwizzleILi3ELi4ELi3EEENS4_18smem_ptr_flag_bitsILi16EEENSR_INS5_IJNSA_ILi8EEESF_EEENS5_IJSF_SC_EEEEEEEvNS4_8identityESZ_S19_vS1A_EENS_8epilogue10collective18CollectiveEpilogueINS1C_23Sm100TmaWarpSpecializedILi3ELi2ELi16ELb1ELb0EEEJSG_NS5_IJNSR_ISF_SC_EENSR_INSA_ILi32EEESC_EEEEESH_SI_SH_SI_NS1C_6fusion15FusionCallbacksIS1G_NS1L_17LinearCombinationISH_fSH_fLNS_15FloatRoundStyleE2EEESG_S1K_JEEENS4_5SM1004TMEM4LOAD26SM100_TMEM_LOAD_16dp256b4xENS4_13SM90_TMA_LOADENS10_INS11_ILi2ELi4ELi3EEES14_NSR_INS5_IJS15_S1I_EEENS5_IJS1I_SC_EEEEEEENS4_17SM75_U32x4_LDSM_NENS4_14SM90_TMA_STOREES20_NS4_17SM90_U32x4_STSM_NENS4_39AutoVectorizingCopyWithAssumedAlignmentILi128EEEEEEvvEEEEvNT_6ParamsE,@function
        .size           _ZN7cutlass13device_kernelINS_4gemm6kernel13GemmUniversalIN4cute5tupleIJiiiiEEENS1_10collective13CollectiveMmaINS1_35MainloopSm100TmaUmmaWarpSpecializedILi4ELi2ELi4ENS5_IJNS4_1CILi2EEESB_NSA_ILi1EEEEEEEENS5_IJNSA_ILi64EEESF_SF_EEENS_10bfloat16_tENS5_IJlSC_lEEESH_SI_NS4_8TiledMMAINS4_8MMA_AtomIJNS4_20SM100_MMA_F16BF16_SSISH_SH_fLi64ELi64ELNS4_4UMMA5MajorE0ELSN_0ELNSM_7ScaleInE0ELSO_0EEEEEENS4_6LayoutINS5_IJSC_SC_SC_EEENS5_IJNSA_ILi0EEEST_ST_EEEEENS5_IJNS4_10UnderscoreESW_SW_EEEEENS4_23SM90_TMA_LOAD_MULTICASTENS4_14ComposedLayoutINS4_7SwizzleILi3ELi4ELi3EEENS4_18smem_ptr_flag_bitsILi16EEENSR_INS5_IJNSA_ILi8EEESF_EEENS5_IJSF_SC_EEEEEEEvNS4_8identityESZ_S19_vS1A_EENS_8epilogue10collective18CollectiveEpilogueINS1C_23Sm100TmaWarpSpecializedILi3ELi2ELi16ELb1ELb0EEEJSG_NS5_IJNSR_ISF_SC_EENSR_INSA_ILi32EEESC_EEEEESH_SI_SH_SI_NS1C_6fusion15FusionCallbacksIS1G_NS1L_17LinearCombinationISH_fSH_fLNS_15FloatRoundStyleE2EEESG_S1K_JEEENS4_5SM1004TMEM4LOAD26SM100_TMEM_LOAD_16dp256b4xENS4_13SM90_TMA_LOADENS10_INS11_ILi2ELi4ELi3EEES14_NSR_INS5_IJS15_S1I_EEENS5_IJS1I_SC_EEEEEEENS4_17SM75_U32x4_LDSM_NENS4_14SM90_TMA_STOREES20_NS4_17SM90_U32x4_STSM_NENS4_39AutoVectorizingCopyWithAssumedAlignmentILi128EEEEEEvvEEEEvNT_6ParamsE,(.L_x_161 - _ZN7cutlass13device_kernelINS_4gemm6kernel13GemmUniversalIN4cute5tupleIJiiiiEEENS1_10collective13CollectiveMmaINS1_35MainloopSm100TmaUmmaWarpSpecializedILi4ELi2ELi4ENS5_IJNS4_1CILi2EEESB_NSA_ILi1EEEEEEEENS5_IJNSA_ILi64EEESF_SF_EEENS_10bfloat16_tENS5_IJlSC_lEEESH_SI_NS4_8TiledMMAINS4_8MMA_AtomIJNS4_20SM100_MMA_F16BF16_SSISH_SH_fLi64ELi64ELNS4_4UMMA5MajorE0ELSN_0ELNSM_7ScaleInE0ELSO_0EEEEEENS4_6LayoutINS5_IJSC_SC_SC_EEENS5_IJNSA_ILi0EEEST_ST_EEEEENS5_IJNS4_10UnderscoreESW_SW_EEEEENS4_23SM90_TMA_LOAD_MULTICASTENS4_14ComposedLayoutINS4_7SwizzleILi3ELi4ELi3EEENS4_18smem_ptr_flag_bitsILi16EEENSR_INS5_IJNSA_ILi8EEESF_EEENS5_IJSF_SC_EEEEEEEvNS4_8identityESZ_S19_vS1A_EENS_8epilogue10collective18CollectiveEpilogueINS1C_23Sm100TmaWarpSpecializedILi3ELi2ELi16ELb1ELb0EEEJSG_NS5_IJNSR_ISF_SC_EENSR_INSA_ILi32EEESC_EEEEESH_SI_SH_SI_NS1C_6fusion15FusionCallbacksIS1G_NS1L_17LinearCombinationISH_fSH_fLNS_15FloatRoundStyleE2EEESG_S1K_JEEENS4_5SM1004TMEM4LOAD26SM100_TMEM_LOAD_16dp256b4xENS4_13SM90_TMA_LOADENS10_INS11_ILi2ELi4ELi3EEES14_NSR_INS5_IJS15_S1I_EEENS5_IJS1I_SC_EEEEEEENS4_17SM75_U32x4_LDSM_NENS4_14SM90_TMA_STOREES20_NS4_17SM90_U32x4_STSM_NENS4_39AutoVectorizingCopyWithAssumedAlignmentILi128EEEEEEvvEEEEvNT_6ParamsE)
        .other          _ZN7cutlass13device_kernelINS_4gemm6kernel13GemmUniversalIN4cute5tupleIJiiiiEEENS1_10collective13CollectiveMmaINS1_35MainloopSm100TmaUmmaWarpSpecializedILi4ELi2ELi4ENS5_IJNS4_1CILi2EEESB_NSA_ILi1EEEEEEEENS5_IJNSA_ILi64EEESF_SF_EEENS_10bfloat16_tENS5_IJlSC_lEEESH_SI_NS4_8TiledMMAINS4_8MMA_AtomIJNS4_20SM100_MMA_F16BF16_SSISH_SH_fLi64ELi64ELNS4_4UMMA5MajorE0ELSN_0ELNSM_7ScaleInE0ELSO_0EEEEEENS4_6LayoutINS5_IJSC_SC_SC_EEENS5_IJNSA_ILi0EEEST_ST_EEEEENS5_IJNS4_10UnderscoreESW_SW_EEEEENS4_23SM90_TMA_LOAD_MULTICASTENS4_14ComposedLayoutINS4_7SwizzleILi3ELi4ELi3EEENS4_18smem_ptr_flag_bitsILi16EEENSR_INS5_IJNSA_ILi8EEESF_EEENS5_IJSF_SC_EEEEEEEvNS4_8identityESZ_S19_vS1A_EENS_8epilogue10collective18CollectiveEpilogueINS1C_23Sm100TmaWarpSpecializedILi3ELi2ELi16ELb1ELb0EEEJSG_NS5_IJNSR_ISF_SC_EENSR_INSA_ILi32EEESC_EEEEESH_SI_SH_SI_NS1C_6fusion15FusionCallbacksIS1G_NS1L_17LinearCombinationISH_fSH_fLNS_15FloatRoundStyleE2EEESG_S1K_JEEENS4_5SM1004TMEM4LOAD26SM100_TMEM_LOAD_16dp256b4xENS4_13SM90_TMA_LOADENS10_INS11_ILi2ELi4ELi3EEES14_NSR_INS5_IJS15_S1I_EEENS5_IJS1I_SC_EEEEEEENS4_17SM75_U32x4_LDSM_NENS4_14SM90_TMA_STOREES20_NS4_17SM90_U32x4_STSM_NENS4_39AutoVectorizingCopyWithAssumedAlignmentILi128EEEEEEvvEEEEvNT_6ParamsE,@"STO_CUDA_ENTRY STV_DEFAULT"
_ZN7cutlass13device_kernelINS_4gemm6kernel13GemmUniversalIN4cute5tupleIJiiiiEEENS1_10collective13CollectiveMmaINS1_35MainloopSm100TmaUmmaWarpSpecializedILi4ELi2ELi4ENS5_IJNS4_1CILi2EEESB_NSA_ILi1EEEEEEEENS5_IJNSA_ILi64EEESF_SF_EEENS_10bfloat16_tENS5_IJlSC_lEEESH_SI_NS4_8TiledMMAINS4_8MMA_AtomIJNS4_20SM100_MMA_F16BF16_SSISH_SH_fLi64ELi64ELNS4_4UMMA5MajorE0ELSN_0ELNSM_7ScaleInE0ELSO_0EEEEEENS4_6LayoutINS5_IJSC_SC_SC_EEENS5_IJNSA_ILi0EEEST_ST_EEEEENS5_IJNS4_10UnderscoreESW_SW_EEEEENS4_23SM90_TMA_LOAD_MULTICASTENS4_14ComposedLayoutINS4_7SwizzleILi3ELi4ELi3EEENS4_18smem_ptr_flag_bitsILi16EEENSR_INS5_IJNSA_ILi8EEESF_EEENS5_IJSF_SC_EEEEEEEvNS4_8identityESZ_S19_vS1A_EENS_8epilogue10collective18CollectiveEpilogueINS1C_23Sm100TmaWarpSpecializedILi3ELi2ELi16ELb1ELb0EEEJSG_NS5_IJNSR_ISF_SC_EENSR_INSA_ILi32EEESC_EEEEESH_SI_SH_SI_NS1C_6fusion15FusionCallbacksIS1G_NS1L_17LinearCombinationISH_fSH_fLNS_15FloatRoundStyleE2EEESG_S1K_JEEENS4_5SM1004TMEM4LOAD26SM100_TMEM_LOAD_16dp256b4xENS4_13SM90_TMA_LOADENS10_INS11_ILi2ELi4ELi3EEES14_NSR_INS5_IJS15_S1I_EEENS5_IJS1I_SC_EEEEEEENS4_17SM75_U32x4_LDSM_NENS4_14SM90_TMA_STOREES20_NS4_17SM90_U32x4_STSM_NENS4_39AutoVectorizingCopyWithAssumedAlignmentILi128EEEEEEvvEEEEvNT_6ParamsE:
[----:B------:R-:W1:Y:S01]  /*0000*/  LDC R1, c[0x0][0x37c] ;  /* 0x0000df00ff017b82 */ /* 0x000e620000000800 */
[----:B------:R-:W2:Y:S01]  /*0010*/  S2R R55, SR_TID.X ;  /* 0x0000000000377919 */ /* 0x000ea20000002100 */
[----:B------:R-:W3:Y:S01]  /*0020*/  LDCU.64 UR8, c[0x0][0x890] ;  /* 0x00011200ff0877ac */ /* 0x000ee20008000a00 */
[----:B------:R-:W-:Y:S02]  /*0030*/  PRMT R45, RZ, 0x7610, R45 ;  /* 0x00007610ff2d7816 */ /* 0x000fe4000000002d */
[----:B------:R-:W-:Y:S01]  /*0040*/  ELECT P3, URZ, PT ;  /* 0x0000000000ff782f */ /* 0x000fe20003860000 */
[----:B---3--:R-:W-:-:S04]  /*0050*/  UISETP.NE.U32.AND UP0, UPT, UR8, URZ, UPT ;  /* 0x000000ff0800728c */ /* 0x008fc8000bf05070 */
[----:B------:R-:W-:Y:S01]  /*0060*/  UISETP.NE.AND.EX UP0, UPT, UR9, URZ, UPT, UP0 ;  /* 0x000000ff0900728c */ /* 0x000fe2000bf05300 */
[----:B--2---:R-:W-:-:S05]  /*0070*/  SHF.R.U32.HI R46, RZ, 0x5, R55 ;  /* 0x00000005ff2e7819 */ /* 0x004fca0000011637 */
[----:B------:R-:W2:Y:S02]  /*0080*/  SHFL.IDX PT, R0, R46, RZ, 0x1f ;  /* 0x00001fff2e007589 */ /* 0x000ea400000e0000 */
[----:B--2---:R-:W-:Y:S01]  /*0090*/  R2UR UR22, R0 ;  /* 0x00000000001672ca */ /* 0x004fe200000e0000 */
[----:B-1----:R-:W-:-:S14]  /*00a0*/  BRA.U UP0, `(.L_x_0) ;  /* 0x0000000100307547 */ /* 0x002fdc000b800000 */
[----:B------:R-:W1:Y:S02]  /*00b0*/  LDCU.64 UR4, c[0x0][0x888] ;  /* 0x00011100ff0477ac */ /* 0x000e640008000a00 */
[----:B-1----:R-:W-:-:S04]  /*00c0*/  UISETP.NE.U32.AND UP0, UPT, UR4, URZ, UPT ;  /* 0x000000ff0400728c */ /* 0x002fc8000bf05070 */
[----:B------:R-:W-:-:S09]  /*00d0*/  UISETP.NE.AND.EX UP0, UPT, UR5, URZ, UPT, UP0 ;  /* 0x000000ff0500728c */ /* 0x000fd2000bf05300 */
[----:B------:R-:W-:Y:S05]  /*00e0*/  BRA.U !UP0, `(.L_x_1) ;  /* 0x0000000108147547 */ /* 0x000fea000b800000 */
[----:B------:R-:W1:Y:S01]  /*00f0*/  LDC.64 R26, c[0x0][0x888] ;  /* 0x00022200ff1a7b82 */ /* 0x000e620000000a00 */
[----:B------:R-:W1:Y:S02]  /*0100*/  LDCU.64 UR4, c[0x0][0x358] ;  /* 0x00006b00ff0477ac */ /* 0x000e640008000a00 */
[----:B-1----:R1:W5:Y:S01]  /*0110*/  LDG.E R26, desc[UR4][R26.64] ;  /* 0x000000041a1a7981 */ /* 0x002362000c1e1900 */
[----:B------:R-:W-:Y:S01]  /*0120*/  HFMA2 R45, -RZ, RZ, 0, 5.9604644775390625e-08 ;  /* 0x00000001ff2d7431 */ /* 0x000fe200000001ff */
[----:B------:R-:W-:Y:S05]  /*0130*/  BRA `(.L_x_0) ;  /* 0x00000000000c7947 */ /* 0x000fea0003800000 */
.L_x_1:
[----:B------:R-:W1:Y:S01]  /*0140*/  LDCU UR4, c[0x0][0x880] ;  /* 0x00011000ff0477ac */ /* 0x000e620008000800 */
[----:B------:R-:W-:Y:S01]  /*0150*/  HFMA2 R45, -RZ, RZ, 0, 5.9604644775390625e-08 ;  /* 0x00000001ff2d7431 */ /* 0x000fe200000001ff */
[----:B-1----:R-:W-:-:S07]  /*0160*/  MOV R26, UR4 ;  /* 0x00000004001a7c02 */ /* 0x002fce0008000f00 */
.L_x_0:
[----:B------:R-:W2:Y:S02]  /*0170*/  LDCU.64 UR4, c[0x0][0x8b0] ;  /* 0x00011600ff0477ac */ /* 0x000ea40008000a00 */
[----:B--2---:R-:W-:-:S04]  /*0180*/  UISETP.NE.U32.AND UP0, UPT, UR4, URZ, UPT ;  /* 0x000000ff0400728c */ /* 0x004fc8000bf05070 */
[----:B------:R-:W-:-:S09]  /*0190*/  UISETP.NE.AND.EX UP0, UPT, UR5, URZ, UPT, UP0 ;  /* 0x000000ff0500728c */ /* 0x000fd2000bf05300 */
[----:B------:R-:W-:Y:S05]  /*01a0*/  BRA.U UP0, `(.L_x_2) ;  /* 0x0000000100287547 */ /* 0x000fea000b800000 */
[----:B------:R-:W2:Y:S02]  /*01b0*/  LDCU.64 UR4, c[0x0][0x8a8] ;  /* 0x00011500ff0477ac */ /* 0x000ea40008000a00 */
[----:B--2---:R-:W-:-:S04]  /*01c0*/  UISETP.NE.U32.AND UP0, UPT, UR4, URZ, UPT ;  /* 0x000000ff0400728c */ /* 0x004fc8000bf05070 */
[----:B------:R-:W-:-:S09]  /*01d0*/  UISETP.NE.AND.EX UP0, UPT, UR5, URZ, UPT, UP0 ;  /* 0x000000ff0500728c */ /* 0x000fd2000bf05300 */
[----:B------:R-:W-:Y:S05]  /*01e0*/  BRA.U !UP0, `(.L_x_3) ;  /* 0x0000000108107547 */ /* 0x000fea000b800000 */
[----:B------:R-:W2:Y:S01]  /*01f0*/  LDC.64 R24, c[0x0][0x8a8] ;  /* 0x00022a00ff187b82 */ /* 0x000ea20000000a00 */
[----:B------:R-:W2:Y:S02]  /*0200*/  LDCU.64 UR4, c[0x0][0x358] ;  /* 0x00006b00ff0477ac */ /* 0x000ea40008000a00 */
[----:B--2---:R2:W5:Y:S01]  /*0210*/  LDG.E R24, desc[UR4][R24.64] ;  /* 0x0000000418187981 */ /* 0x004562000c1e1900 */
[----:B------:R-:W-:Y:S05]  /*0220*/  BRA `(.L_x_2) ;  /* 0x0000000000087947 */ /* 0x000fea0003800000 */
.L_x_3:
[----:B------:R-:W2:Y:S02]  /*0230*/  LDCU UR4, c[0x0][0x8a0] ;  /* 0x00011400ff0477ac */ /* 0x000ea40008000800 */
[----:B--2---:R-:W-:Y:S02]  /*0240*/  MOV R24, UR4 ;  /* 0x0000000400187c02 */ /* 0x004fe40008000f00 */
.L_x_2:
[----:B------:R-:W-:Y:S01]  /*0250*/  IMAD.U32 R0, RZ, RZ, UR22 ;  /* 0x00000016ff007e24 */ /* 0x000fe2000f8e00ff */
[----:B------:R-:W-:Y:S04]  /*0260*/  BSSY.RECONVERGENT B0, `(.L_x_4) ;  /* 0x000000c000007945 */ /* 0x000fe80003800200 */
[C---:B------:R-:W-:Y:S02]  /*0270*/  ISETP.NE.OR P1, PT, R0.reuse, 0x1, !P3 ;  /* 0x000000010000780c */ /* 0x040fe40005f25670 */
[----:B------:R-:W-:-:S11]  /*0280*/  ISETP.NE.OR P0, PT, R0, 0x3, !P3 ;  /* 0x000000030000780c */ /* 0x000fd60005f05670 */
[----:B------:R-:W-:Y:S05]  /*0290*/  @P1 BRA `(.L_x_5) ;  /* 0x0000000000201947 */ /* 0x000fea0003800000 */
[----:B------:R-:W3:Y:S02]  /*02a0*/  LDCU.64 UR4, c[0x0][0x348] ;  /* 0x00006900ff0477ac */ /* 0x000ee40008000a00 */
[----:B---3--:R-:W-:Y:S02]  /*02b0*/  UIADD3 UR6, UP1, UPT, UR4, 0x80, URZ ;  /* 0x0000008004067890 */ /* 0x008fe4000ff3e0ff */
[----:B------:R-:W-:Y:S02]  /*02c0*/  UIADD3 UR4, UP0, UPT, UR4, 0x180, URZ ;  /* 0x0000018004047890 */ /* 0x000fe4000ff1e0ff */
[----:B------:R-:W-:Y:S02]  /*02d0*/  UIADD3.X UR7, UPT, UPT, URZ, UR5, URZ, UP1, !UPT ;  /* 0x00000005ff077290 */ /* 0x000fe40008ffe4ff */
[----:B------:R-:W-:-:S07]  /*02e0*/  UIADD3.X UR5, UPT, UPT, URZ, UR5, URZ, UP0, !UPT ;  /* 0x00000005ff057290 */ /* 0x000fce00087fe4ff */
[----:B------:R3:W-:Y:S02]  /*02f0*/  UTMACCTL.PF [UR6] ;  /* 0x00000000060079b9 */ /* 0x0007e40008040000 */
[----:B------:R3:W-:Y:S02]  /*0300*/  UTMACCTL.PF [UR4] ;  /* 0x00000000040079b9 */ /* 0x0007e40008040000 */
[----:B---3--:R-:W-:Y:S01]  /*0310*/  NOP ;  /* 0x0000000000007918 */ /* 0x008fe20000000000 */
.L_x_5:
[----:B------:R-:W-:Y:S05]  /*0320*/  BSYNC.RECONVERGENT B0 ;  /* 0x0000000000007941 */ /* 0x000fea0003800200 */
.L_x_4:
[----:B------:R-:W-:Y:S04]  /*0330*/  BSSY.RECONVERGENT B0, `(.L_x_6) ;  /* 0x000000a000007945 */ /* 0x000fe80003800200 */
        /* <DEDUP_REMOVED lines=9> */
.L_x_7:
[----:B------:R-:W-:Y:S05]  /*03d0*/  BSYNC.RECONVERGENT B0 ;  /* 0x0000000000007941 */ /* 0x000fea0003800200 */
.L_x_6:
[----:B------:R-:W3:Y:S01]  /*03e0*/  LDCU.64 UR4, c[0x0][0x888] ;  /* 0x00011100ff0477ac */ /* 0x000ee20008000a00 */
[----:B------:R-:W-:Y:S02]  /*03f0*/  UISETP.EQ.U32.AND UP1, UPT, UR8, URZ, UPT ;  /* 0x000000ff0800728c */ /* 0x000fe4000bf22070 */
[----:B------:R-:W-:Y:S02]  /*0400*/  UPLOP3.LUT UP3, UPT, UPT, UPT, UPT, 0x80, 0x8 ;  /* 0x000000000008789c */ /* 0x000fe40003f6f070 */
[----:B---3--:R-:W-:-:S04]  /*0410*/  UISETP.NE.U32.AND UP0, UPT, UR4, URZ, UPT ;  /* 0x000000ff0400728c */ /* 0x008fc8000bf05070 */
[----:B------:R-:W-:-:S04]  /*0420*/  UISETP.NE.AND.EX UP0, UPT, UR5, URZ, UPT, UP0 ;  /* 0x000000ff0500728c */ /* 0x000fc8000bf05300 */
[----:B------:R-:W-:-:S04]  /*0430*/  UISETP.EQ.OR.EX UP2, UPT, UR9, URZ, !UP0, UP1 ;  /* 0x000000ff0900728c */ /* 0x000fc8000c742710 */
[----:B------:R-:W-:-:S06]  /*0440*/  UP2UR UR4, UPR, URZ, 0x4 ;  /* 0x00000004ff047883 */ /* 0x000fcc0008000000 */
[----:B------:R-:W-:Y:S01]  /*0450*/  MOV R49, UR4 ;  /* 0x0000000400317c02 */ /* 0x000fe20008000f00 */
[----:B------:R-:W-:Y:S06]  /*0460*/  BRA.U !UP2, `(.L_x_8) ;  /* 0x000000010a207547 */ /* 0x000fec000b800000 */
[----:B------:R-:W-:Y:S01]  /*0470*/  UISETP.NE.U32.AND UP1, UPT, UR8, URZ, UPT ;  /* 0x000000ff0800728c */ /* 0x000fe2000bf25070 */
[----:B-----5:R-:W-:Y:S01]  /*0480*/  FSETP.NEU.AND P0, PT, R26, RZ, PT ;  /* 0x000000ff1a00720b */ /* 0x020fe20003f0d000 */
[----:B------:R-:W-:Y:S02]  /*0490*/  USEL UR4, URZ, 0xffffffff, UP0 ;  /* 0xffffffffff047887 */ /* 0x000fe40008000000 */
[----:B------:R-:W-:-:S10]  /*04a0*/  UISETP.NE.AND.EX UP1, UPT, UR9, URZ, UPT, UP1 ;  /* 0x000000ff0900728c */ /* 0x000fd4000bf25310 */
[----:B------:R-:W-:Y:S01]  /*04b0*/  VOTEU.ANY UP0, P0 ;  /* 0x0000000000ff7886 */ /* 0x000fe20000000100 */
[----:B------:R-:W-:-:S04]  /*04c0*/  @!UP1 USEL UR4, URZ, 0xffffffff, UP0 ;  /* 0xffffffffff049887 */ /* 0x000fc80008000000 */
[----:B------:R-:W-:-:S04]  /*04d0*/  ULOP3.LUT UR4, UR4, 0x1, URZ, 0xc0, !UPT ;  /* 0x0000000104047892 */ /* 0x000fc8000f8ec0ff */
[----:B------:R-:W-:-:S11]  /*04e0*/  UISETP.NE.U32.AND UP3, UPT, UR4, 0x1, UPT ;  /* 0x000000010400788c */ /* 0x000fd6000bf65070 */
.L_x_8:
[----:B------:R-:W3:Y:S01]  /*04f0*/  SHFL.IDX PT, R2, R46, RZ, 0x1f ;  /* 0x00001fff2e027589 */ /* 0x000ee200000e0000 */
[----:B------:R-:W-:-:S04]  /*0500*/  UISETP.NE.AND UP0, UPT, UR22, 0x2, UPT ;  /* 0x000000021600788c */ /* 0x000fc8000bf05270 */
[----:B------:R-:W-:Y:S01]  /*0510*/  USEL UR33, URZ, 0x1, UP0 ;  /* 0x00000001ff217887 */ /* 0x000fe20008000000 */
[----:B---3--:R-:W-:-:S13]  /*0520*/  ISETP.NE.AND P0, PT, R2, RZ, PT ;  /* 0x000000ff0200720c */ /* 0x008fda0003f05270 */
[----:B------:R-:W-:Y:S05]  /*0530*/  @P0 BRA `(.L_x_9) ;  /* 0x0000000000580947 */ /* 0x000fea0003800000 */
[----:B------:R-:W3:Y:S01]  /*0540*/  S2UR UR4, SR_CgaCtaId ;  /* 0x00000000000479c3 */ /* 0x000ee20000008800 */
[----:B------:R-:W-:Y:S01]  /*0550*/  UMOV UR5, 0x400 ;  /* 0x0000040000057882 */ /* 0x000fe20000000000 */
[----:B------:R-:W-:Y:S01]  /*0560*/  UMOV UR8, 0x1 ;  /* 0x0000000100087882 */ /* 0x000fe20000000000 */
[----:B------:R-:W-:Y:S01]  /*0570*/  UMOV UR6, 0x3 ;  /* 0x0000000300067882 */ /* 0x000fe20000000000 */
[----:B------:R-:W-:-:S04]  /*0580*/  UIADD3 UR8, UPT, UPT, -UR8, 0x100000, URZ ;  /* 0x0010000008087890 */ /* 0x000fc8000fffe1ff */
[----:B------:R-:W-:Y:S02]  /*0590*/  USHF.L.U32 UR9, UR8, 0xb, URZ ;  /* 0x0000000b08097899 */ /* 0x000fe400080006ff */
[----:B------:R-:W-:Y:S02]  /*05a0*/  USHF.L.U32 UR8, UR8, 0x1, URZ ;  /* 0x0000000108087899 */ /* 0x000fe400080006ff */
[----:B------:R-:W-:-:S04]  /*05b0*/  UIADD3 UR6, UPT, UPT, -UR6, 0x100000, URZ ;  /* 0x0010000006067890 */ /* 0x000fc8000fffe1ff */
[----:B------:R-:W-:Y:S02]  /*05c0*/  USHF.L.U32 UR7, UR6, 0xb, URZ ;  /* 0x0000000b06077899 */ /* 0x000fe400080006ff */
[----:B------:R-:W-:Y:S01]  /*05d0*/  USHF.L.U32 UR6, UR6, 0x1, URZ ;  /* 0x0000000106067899 */ /* 0x000fe200080006ff */
[----:B------:R-:W-:Y:S01]  /*05e0*/  ELECT P0, URZ, PT ;  /* 0x0000000000ff782f */ /* 0x000fe20003800000 */
[----:B---3--:R-:W-:Y:S01]  /*05f0*/  ULEA UR4, UR4, UR5, 0x18 ;  /* 0x0000000504047291 */ /* 0x008fe2000f8ec0ff */
[----:B------:R-:W3:Y:S11]  /*0600*/  FENCE.VIEW.ASYNC.S ;  /* 0x00000000000073c6 */ /* 0x000ef60000000000 */
[----:B---3--:R3:W4:Y:S01]  /*0610*/  SYNCS.EXCH.64 URZ, [UR4], UR8 ;  /* 0x0000000804ff75b2 */ /* 0x0087220008000100 */
[----:B------:R3:W1:Y:S01]  /*0620*/  SYNCS.EXCH.64 URZ, [UR4+0x20], UR6 ;  /* 0x0000200604ff75b2 */ /* 0x0006620008000100 */
[----:B------:R3:W1:Y:S01]  /*0630*/  SYNCS.EXCH.64 URZ, [UR4+0x8], UR8 ;  /* 0x0000080804ff75b2 */ /* 0x0006620008000100 */
[----:B------:R3:W1:Y:S01]  /*0640*/  SYNCS.EXCH.64 URZ, [UR4+0x28], UR6 ;  /* 0x0000280604ff75b2 */ /* 0x0006620008000100 */
[----:B------:R3:W1:Y:S01]  /*0650*/  SYNCS.EXCH.64 URZ, [UR4+0x10], UR8 ;  /* 0x0000100804ff75b2 */ /* 0x0006620008000100 */
[----:B------:R3:W1:Y:S01]  /*0660*/  SYNCS.EXCH.64 URZ, [UR4+0x30], UR6 ;  /* 0x0000300604ff75b2 */ /* 0x0006620008000100 */
[----:B------:R3:W1:Y:S01]  /*0670*/  SYNCS.EXCH.64 URZ, [UR4+0x18], UR8 ;  /* 0x0000180804ff75b2 */ /* 0x0006620008000100 */
[----:B------:R3:W1:Y:S01]  /*0680*/  SYNCS.EXCH.64 URZ, [UR4+0x38], UR6 ;  /* 0x0000380604ff75b2 */ /* 0x0006620008000100 */
[----:B------:R-:W-:Y:S01]  /*0690*/  NOP ;  /* 0x0000000000007918 */ /* 0x000fe20000000000 */
.L_x_9:
[----:B------:R-:W2:Y:S01]  /*06a0*/  SHFL.IDX PT, R2, R46, RZ, 0x1f ;  /* 0x00001fff2e027589 */ /* 0x000ea200000e0000 */
[----:B------:R-:W-:Y:S01]  /*06b0*/  NOP ;  /* 0x0000000000007918 */ /* 0x000fe20000000000 */
[----:B--2---:R-:W-:-:S13]  /*06c0*/  ISETP.NE.AND P0, PT, R2, 0x1, PT ;  /* 0x000000010200780c */ /* 0x004fda0003f05270 */
[----:B------:R-:W-:Y:S05]  /*06d0*/  @P0 BRA `(.L_x_10) ;  /* 0x0000000000500947 */ /* 0x000fea0003800000 */
[----:B---3--:R-:W2:Y:S01]  /*06e0*/  S2UR UR4, SR_CgaCtaId ;  /* 0x00000000000479c3 */ /* 0x008ea20000008800 */
        /* <DEDUP_REMOVED lines=10> */
[----:B--2---:R-:W-:Y:S01]  /*0790*/  ULEA UR4, UR4, UR5, 0x18 ;  /* 0x0000000504047291 */ /* 0x004fe2000f8ec0ff */
[----:B------:R-:W2:Y:S11]  /*07a0*/  FENCE.VIEW.ASYNC.S ;  /* 0x00000000000073c6 */ /* 0x000eb60000000000 */
[----:B--2---:R2:W3:Y:S01]  /*07b0*/  SYNCS.EXCH.64 URZ, [UR4+0x40], UR8 ;  /* 0x0000400804ff75b2 */ /* 0x0044e20008000100 */
[----:B------:R2:W1:Y:S01]  /*07c0*/  SYNCS.EXCH.64 URZ, [UR4+0x58], UR6 ;  /* 0x0000580604ff75b2 */ /* 0x0004620008000100 */
[----:B------:R2:W1:Y:S01]  /*07d0*/  SYNCS.EXCH.64 URZ, [UR4+0x48], UR8 ;  /* 0x0000480804ff75b2 */ /* 0x0004620008000100 */
[----:B------:R2:W1:Y:S01]  /*07e0*/  SYNCS.EXCH.64 URZ, [UR4+0x60], UR6 ;  /* 0x0000600604ff75b2 */ /* 0x0004620008000100 */
[----:B------:R2:W1:Y:S01]  /*07f0*/  SYNCS.EXCH.64 URZ, [UR4+0x50], UR8 ;  /* 0x0000500804ff75b2 */ /* 0x0004620008000100 */
[----:B------:R2:W1:Y:S01]  /*0800*/  SYNCS.EXCH.64 URZ, [UR4+0x68], UR6 ;  /* 0x0000680604ff75b2 */ /* 0x0004620008000100 */
[----:B------:R-:W-:Y:S01]  /*0810*/  NOP ;  /* 0x0000000000007918 */ /* 0x000fe20000000000 */
.L_x_10:
[----:B------:R-:W4:Y:S01]  /*0820*/  SHFL.IDX PT, R2, R46, RZ, 0x1f ;  /* 0x00001fff2e027589 */ /* 0x000f2200000e0000 */
[----:B------:R-:W-:Y:S01]  /*0830*/  NOP ;  /* 0x0000000000007918 */ /* 0x000fe20000000000 */
[----:B----4-:R-:W-:-:S13]  /*0840*/  ISETP.NE.AND P0, PT, R2, 0x3, PT ;  /* 0x000000030200780c */ /* 0x010fda0003f05270 */
[----:B------:R-:W-:Y:S05]  /*0850*/  @P0 BRA `(.L_x_11) ;  /* 0x0000000000300947 */ /* 0x000fea0003800000 */
[----:B--23--:R-:W2:Y:S01]  /*0860*/  S2UR UR6, SR_CgaCtaId ;  /* 0x00000000000679c3 */ /* 0x00cea20000008800 */
[----:B------:R-:W-:Y:S01]  /*0870*/  UMOV UR4, 0x400 ;  /* 0x0000040000047882 */ /* 0x000fe20000000000 */
[----:B------:R-:W-:Y:S01]  /*0880*/  UMOV UR5, 0x20 ;  /* 0x0000002000057882 */ /* 0x000fe20000000000 */
[----:B------:R-:W-:Y:S01]  /*0890*/  ELECT P0, URZ, PT ;  /* 0x0000000000ff782f */ /* 0x000fe20003800000 */
[----:B--2---:R-:W-:Y:S02]  /*08a0*/  ULEA UR6, UR6, UR4, 0x18 ;  /* 0x0000000406067291 */ /* 0x004fe4000f8ec0ff */
[----:B------:R-:W-:-:S04]  /*08b0*/  UIADD3 UR4, UPT, UPT, -UR5, 0x100000, URZ ;  /* 0x0010000005047890 */ /* 0x000fc8000fffe1ff */
[----:B------:R-:W-:Y:S02]  /*08c0*/  USHF.L.U32 UR5, UR4, 0xb, URZ ;  /* 0x0000000b04057899 */ /* 0x000fe400080006ff */
[----:B------:R-:W-:Y:S01]  /*08d0*/  USHF.L.U32 UR4, UR4, 0x1, URZ ;  /* 0x0000000104047899 */ /* 0x000fe200080006ff */
[----:B------:R-:W2:Y:S11]  /*08e0*/  FENCE.VIEW.ASYNC.S ;  /* 0x00000000000073c6 */ /* 0x000eb60000000000 */
[----:B--2---:R4:W2:Y:S01]  /*08f0*/  SYNCS.EXCH.64 URZ, [UR6+0x70], UR4 ;  /* 0x0000700406ff75b2 */ /* 0x0048a20008000100 */
[----:B------:R4:W3:Y:S02]  /*0900*/  SYNCS.EXCH.64 URZ, [UR6+0x78], UR4 ;  /* 0x0000780406ff75b2 */ /* 0x0008e40008000100 */
[----:B----4-:R-:W-:Y:S01]  /*0910*/  NOP ;  /* 0x0000000000007918 */ /* 0x010fe20000000000 */
.L_x_11:
[----:B------:R-:W4:Y:S01]  /*0920*/  SHFL.IDX PT, R2, R46, RZ, 0x1f ;  /* 0x00001fff2e027589 */ /* 0x000f2200000e0000 */
[----:B------:R-:W-:Y:S01]  /*0930*/  NOP ;  /* 0x0000000000007918 */ /* 0x000fe20000000000 */
[----:B----4-:R-:W-:-:S13]  /*0940*/  ISETP.NE.AND P0, PT, R2, 0x4, PT ;  /* 0x000000040200780c */ /* 0x010fda0003f05270 */
[----:B------:R-:W-:Y:S05]  /*0950*/  @P0 BRA `(.L_x_12) ;  /* 0x00000000004c0947 */ /* 0x000fea0003800000 */
[----:B--23--:R-:W2:Y:S01]  /*0960*/  S2UR UR6, SR_CgaCtaId ;  /* 0x00000000000679c3 */ /* 0x00cea20000008800 */
[----:B------:R-:W-:Y:S01]  /*0970*/  UMOV UR4, 0x3a0 ;  /* 0x000003a000047882 */ /* 0x000fe20000000000 */
[----:B------:R-:W-:Y:S01]  /*0980*/  UMOV UR5, 0x400 ;  /* 0x0000040000057882 */ /* 0x000fe20000000000 */
[----:B------:R-:W-:Y:S01]  /*0990*/  USEL UR4, UR4, 0x320, UP3 ;  /* 0x0000032004047887 */ /* 0x000fe20009800000 */
[----:B------:R-:W-:Y:S01]  /*09a0*/  UMOV UR8, 0x1 ;  /* 0x0000000100087882 */ /* 0x000fe20000000000 */
[----:B------:R-:W-:Y:S01]  /*09b0*/  ELECT P0, URZ, PT ;  /* 0x0000000000ff782f */ /* 0x000fe20003800000 */
[----:B------:R-:W-:-:S04]  /*09c0*/  UIADD3 UR8, UPT, UPT, -UR8, 0x100000, URZ ;  /* 0x0010000008087890 */ /* 0x000fc8000fffe1ff */
[----:B------:R-:W-:Y:S02]  /*09d0*/  USHF.L.U32 UR9, UR8, 0xb, URZ ;  /* 0x0000000b08097899 */ /* 0x000fe400080006ff */
[----:B------:R-:W-:Y:S02]  /*09e0*/  USHF.L.U32 UR8, UR8, 0x1, URZ ;  /* 0x0000000108087899 */ /* 0x000fe400080006ff */
[----:B--2---:R-:W-:Y:S02]  /*09f0*/  ULEA UR6, UR6, UR5, 0x18 ;  /* 0x0000000506067291 */ /* 0x004fe4000f8ec0ff */
[----:B------:R-:W-:-:S04]  /*0a00*/  UIADD3 UR4, UPT, UPT, -UR4, 0x100000, URZ ;  /* 0x0010000004047890 */ /* 0x000fc8000fffe1ff */
[----:B------:R-:W-:Y:S02]  /*0a10*/  USHF.L.U32 UR5, UR4, 0xb, URZ ;  /* 0x0000000b04057899 */ /* 0x000fe400080006ff */
[----:B------:R-:W-:Y:S01]  /*0a20*/  USHF.L.U32 UR4, UR4, 0x1, URZ ;  /* 0x0000000104047899 */ /* 0x000fe200080006ff */
[----:B------:R-:W2:Y:S03]  /*0a30*/  FENCE.VIEW.ASYNC.S ;  /* 0x00000000000073c6 */ /* 0x000ea60000000000 */
[----:B--2---:R4:W2:Y:S08]  /*0a40*/  SYNCS.EXCH.64 URZ, [UR6+0x80], UR8 ;  /* 0x0000800806ff75b2 */ /* 0x0048b00008000100 */
[----:B------:R4:W3:Y:S01]  /*0a50*/  SYNCS.EXCH.64 URZ, [UR6+0x90], UR4 ;  /* 0x0000900406ff75b2 */ /* 0x0008e20008000100 */
[----:B------:R4:W1:Y:S01]  /*0a60*/  SYNCS.EXCH.64 URZ, [UR6+0x88], UR8 ;  /* 0x0000880806ff75b2 */ /* 0x0008620008000100 */
[----:B------:R4:W1:Y:S02]  /*0a70*/  SYNCS.EXCH.64 URZ, [UR6+0x98], UR4 ;  /* 0x0000980406ff75b2 */ /* 0x0008640008000100 */
[----:B----4-:R-:W-:Y:S01]  /*0a80*/  NOP ;  /* 0x0000000000007918 */ /* 0x010fe20000000000 */
.L_x_12:
[----:B------:R-:W4:Y:S01]  /*0a90*/  SHFL.IDX PT, R2, R46, RZ, 0x1f ;  /* 0x00001fff2e027589 */ /* 0x000f2200000e0000 */
[----:B------:R-:W-:Y:S01]  /*0aa0*/  NOP ;  /* 0x0000000000007918 */ /* 0x000fe20000000000 */
[----:B----4-:R-:W-:-:S13]  /*0ab0*/  ISETP.NE.AND P0, PT, R2, 0x5, PT ;  /* 0x000000050200780c */ /* 0x010fda0003f05270 */
[----:B------:R-:W-:Y:S05]  /*0ac0*/  @P0 BRA `(.L_x_13) ;  /* 0x0000000000580947 */ /* 0x000fea0003800000 */
[----:B--23--:R-:W2:Y:S01]  /*0ad0*/  S2UR UR4, SR_CgaCtaId ;  /* 0x00000000000479c3 */ /* 0x00cea20000008800 */
        /* <DEDUP_REMOVED lines=12> */
[----:B--2---:R4:W2:Y:S01]  /*0ba0*/  SYNCS.EXCH.64 URZ, [UR4+0xa0], UR8 ;  /* 0x0000a00804ff75b2 */ /* 0x0048a20008000100 */
[----:B------:R4:W3:Y:S01]  /*0bb0*/  SYNCS.EXCH.64 URZ, [UR4+0xc0], UR6 ;  /* 0x0000c00604ff75b2 */ /* 0x0008e20008000100 */
[----:B------:R4:W1:Y:S01]  /*0bc0*/  SYNCS.EXCH.64 URZ, [UR4+0xa8], UR8 ;  /* 0x0000a80804ff75b2 */ /* 0x0008620008000100 */
[----:B------:R4:W1:Y:S01]  /*0bd0*/  SYNCS.EXCH.64 URZ, [UR4+0xc8], UR6 ;  /* 0x0000c80604ff75b2 */ /* 0x0008620008000100 */
[----:B------:R4:W1:Y:S01]  /*0be0*/  SYNCS.EXCH.64 URZ, [UR4+0xb0], UR8 ;  /* 0x0000b00804ff75b2 */ /* 0x0008620008000100 */
[----:B------:R4:W1:Y:S01]  /*0bf0*/  SYNCS.EXCH.64 URZ, [UR4+0xd0], UR6 ;  /* 0x0000d00604ff75b2 */ /* 0x0008620008000100 */
[----:B------:R4:W1:Y:S01]  /*0c00*/  SYNCS.EXCH.64 URZ, [UR4+0xb8], UR8 ;  /* 0x0000b80804ff75b2 */ /* 0x0008620008000100 */
[----:B------:R4:W1:Y:S02]  /*0c10*/  SYNCS.EXCH.64 URZ, [UR4+0xd8], UR6 ;  /* 0x0000d80604ff75b2 */ /* 0x0008640008000100 */
[----:B----4-:R-:W-:Y:S01]  /*0c20*/  NOP ;  /* 0x0000000000007918 */ /* 0x010fe20000000000 */
.L_x_13:
[----:B------:R-:W4:Y:S01]  /*0c30*/  SHFL.IDX PT, R2, R46, RZ, 0x1f ;  /* 0x00001fff2e027589 */ /* 0x000f2200000e0000 */
[----:B------:R-:W1:Y:S01]  /*0c40*/  S2UR UR54, SR_CgaCtaId ;  /* 0x00000000003679c3 */ /* 0x000e620000008800 */
[----:B------:R-:W-:Y:S01]  /*0c50*/  NOP ;  /* 0x0000000000007918 */ /* 0x000fe20000000000 */
[----:B----4-:R-:W-:-:S13]  /*0c60*/  ISETP.NE.AND P0, PT, R2, 0x3, PT ;  /* 0x000000030200780c */ /* 0x010fda0003f05270 */
[----:B-1----:R-:W-:Y:S05]  /*0c70*/  @P0 BRA `(.L_x_14) ;  /* 0x0000000000340947 */ /* 0x002fea0003800000 */
[----:B--23--:R-:W-:Y:S01]  /*0c80*/  UMOV UR4, 0x400 ;  /* 0x0000040000047882 */ /* 0x00cfe20000000000 */
[----:B------:R-:W-:Y:S01]  /*0c90*/  UMOV UR6, 0x20 ;  /* 0x0000002000067882 */ /* 0x000fe20000000000 */
[----:B------:R-:W-:Y:S02]  /*0ca0*/  ULEA UR4, UR54, UR4, 0x18 ;  /* 0x0000000436047291 */ /* 0x000fe4000f8ec0ff */
[----:B------:R-:W-:-:S04]  /*0cb0*/  UIADD3 UR6, UPT, UPT, -UR6, 0x100000, URZ ;  /* 0x0010000006067890 */ /* 0x000fc8000fffe1ff */
[----:B------:R-:W-:Y:S02]  /*0cc0*/  USHF.L.U32 UR7, UR6, 0xb, URZ ;  /* 0x0000000b06077899 */ /* 0x000fe400080006ff */
[----:B------:R-:W-:Y:S01]  /*0cd0*/  USHF.L.U32 UR6, UR6, 0x1, URZ ;  /* 0x0000000106067899 */ /* 0x000fe200080006ff */
[----:B------:R-:W-:Y:S01]  /*0ce0*/  ELECT P0, URZ, PT ;  /* 0x0000000000ff782f */ /* 0x000fe20003800000 */
[----:B------:R-:W1:Y:S10]  /*0cf0*/  FENCE.VIEW.ASYNC.S ;  /* 0x00000000000073c6 */ /* 0x000e740000000000 */
[----:B-1----:R1:W4:Y:S01]  /*0d00*/  SYNCS.EXCH.64 URZ, [UR4+0xe0], UR6 ;  /* 0x0000e00604ff75b2 */ /* 0x0023220008000100 */
[----:B------:R1:W2:Y:S01]  /*0d10*/  SYNCS.EXCH.64 URZ, [UR4+0xf0], UR6 ;  /* 0x0000f00604ff75b2 */ /* 0x0002a20008000100 */
[----:B------:R1:W3:Y:S01]  /*0d20*/  SYNCS.EXCH.64 URZ, [UR4+0xe8], UR6 ;  /* 0x0000e80604ff75b2 */ /* 0x0002e20008000100 */
[----:B------:R1:W1:Y:S01]  /*0d30*/  SYNCS.EXCH.64 URZ, [UR4+0xf8], UR6 ;  /* 0x0000f80604ff75b2 */ /* 0x0002620008000100 */
[----:B------:R-:W-:Y:S01]  /*0d40*/  NOP ;  /* 0x0000000000007918 */ /* 0x000fe20000000000 */
.L_x_14:
[----:B-123--:R-:W1:Y:S01]  /*0d50*/  LDCU UR4, c[0x0][0x36c] ;  /* 0x00006d80ff0477ac */ /* 0x00ee620008000800 */
[----:B------:R-:W-:Y:S01]  /*0d60*/  ISETP.NE.OR P3, PT, R0, 0x2, !P3 ;  /* 0x000000020000780c */ /* 0x000fe20005f65670 */
[----:B------:R-:W-:Y:S01]  /*0d70*/  NOP ;  /* 0x0000000000007918 */ /* 0x000fe20000000000 */
[----:B------:R-:W-:Y:S01]  /*0d80*/  LOP3.LUT R0, R55, 0x1f, RZ, 0xc0, !PT ;  /* 0x0000001f37007812 */ /* 0x000fe200078ec0ff */
[----:B------:R-:W-:Y:S02]  /*0d90*/  UISETP.NE.AND UP4, UPT, UR22, URZ, UPT ;  /* 0x000000ff1600728c */ /* 0x000fe4000bf85270 */
[----:B-1----:R-:W-:-:S09]  /*0da0*/  UISETP.EQ.U32.AND UP5, UPT, UR4, 0x1, UPT ;  /* 0x000000010400788c */ /* 0x002fd2000bfa2070 */
[----:B------:R-:W-:Y:S05]  /*0db0*/  BRA.U !UP5, `(.L_x_15) ;  /* 0x000000010d087547 */ /* 0x000fea000b800000 */
[----:B----4-:R-:W-:Y:S01]  /*0dc0*/  UCGABAR_ARV ;  /* 0x00000000000079c7 */ /* 0x010fe20008000000 */
[----:B------:R-:W-:Y:S05]  /*0dd0*/  BRA `(.L_x_16) ;  /* 0x0000000000047947 */ /* 0x000fea0003800000 */
.L_x_15:
[----:B----4-:R-:W-:Y:S01]  /*0de0*/  NOP ;  /* 0x0000000000007918 */ /* 0x010fe20000000000 */
.L_x_16:
[----:B------:R-:W1:Y:S01]  /*0df0*/  S2UR UR29, SR_CTAID.X ;  /* 0x00000000001d79c3 */ /* 0x000e620000002500 */
[----:B------:R-:W-:-:S05]  /*0e00*/  CS2R.32 R48, SR_CgaSize ;  /* 0x0000000000307805 */ /* 0x000fca0000008a00 */
[----:B------:R-:W-:-:S05]  /*0e10*/  IMAD R48, R48, -0xa0, RZ ;  /* 0xffffff6030307824 */ /* 0x000fca00078e02ff */
[----:B------:R-:W-:-:S14]  /*0e20*/  R2UR UR5, R48 ;  /* 0x00000000300572ca */ /* 0x000fdc00000e0000 */
[----:B------:R-:W2:Y:S01]  /*0e30*/  LDCU UR5, c[0x0][UR5+0x2b0] ;  /* 0x00005600050577ac */ /* 0x000ea20008000800 */
[----:B------:R-:W-:-:S05]  /*0e40*/  CS2R.32 R48, SR_CgaSize ;  /* 0x0000000000307805 */ /* 0x000fca0000008a00 */
[----:B------:R-:W-:-:S05]  /*0e50*/  IMAD R48, R48, -0xa0, RZ ;  /* 0xffffff6030307824 */ /* 0x000fca00078e02ff */
[----:B------:R-:W-:-:S14]  /*0e60*/  R2UR UR4, R48 ;  /* 0x00000000300472ca */ /* 0x000fdc00000e0000 */
[----:B------:R-:W3:Y:S01]  /*0e70*/  LDCU UR4, c[0x0][UR4+0x2b4] ;  /* 0x00005680040477ac */ /* 0x000ee20008000800 */
[----:B------:R-:W4:Y:S01]  /*0e80*/  S2UR UR32, SR_CTAID.Y ;  /* 0x00000000002079c3 */ /* 0x000f220000002600 */
[----:B------:R-:W-:-:S05]  /*0e90*/  CS2R.32 R48, SR_CgaSize ;  /* 0x0000000000307805 */ /* 0x000fca0000008a00 */
[----:B------:R-:W-:-:S05]  /*0ea0*/  IMAD R48, R48, -0xa0, RZ ;  /* 0xffffff6030307824 */ /* 0x000fca00078e02ff */
[----:B------:R-:W-:-:S14]  /*0eb0*/  R2UR UR7, R48 ;  /* 0x00000000300772ca */ /* 0x000fdc00000e0000 */
[----:B------:R-:W3:Y:S01]  /*0ec0*/  LDCU UR7, c[0x0][UR7+0x2a0] ;  /* 0x00005400070777ac */ /* 0x000ee20008000800 */
[----:B------:R-:W-:-:S05]  /*0ed0*/  CS2R.32 R48, SR_CgaSize ;  /* 0x0000000000307805 */ /* 0x000fca0000008a00 */
[----:B------:R-:W-:-:S05]  /*0ee0*/  IMAD R48, R48, -0xa0, RZ ;  /* 0xffffff6030307824 */ /* 0x000fca00078e02ff */
[----:B------:R-:W-:-:S14]  /*0ef0*/  R2UR UR8, R48 ;  /* 0x00000000300872ca */ /* 0x000fdc00000e0000 */
[----:B------:R-:W3:Y:S01]  /*0f00*/  LDCU UR8, c[0x0][UR8+0x2a4] ;  /* 0x00005480080877ac */ /* 0x000ee20008000800 */
[----:B------:R-:W-:Y:S02]  /*0f10*/  ULOP3.LUT UR46, UR54, 0x1, URZ, 0xc0, !UPT ;  /* 0x00000001362e7892 */ /* 0x000fe4000f8ec0ff */
[----:B------:R-:W-:Y:S02]  /*0f20*/  USHF.R.U32.HI UR26, URZ, 0x1, UR54 ;  /* 0x00000001ff1a7899 */ /* 0x000fe40008011636 */
[----:B------:R-:W-:Y:S02]  /*0f30*/  UISETP.GT.U32.AND UP1, UPT, UR46, 0xffff, UPT ;  /* 0x0000ffff2e00788c */ /* 0x000fe4000bf24070 */
[----:B------:R-:W-:Y:S01]  /*0f40*/  USHF.L.U32 UR28, UR54, 0xa, URZ ;  /* 0x0000000a361c7899 */ /* 0x000fe200080006ff */
[----:B-1----:R-:W-:Y:S01]  /*0f50*/  I2FP.F32.U32 R3, UR29 ;  /* 0x0000001d00037c45 */ /* 0x002fe20008201000 */
[----:B------:R-:W1:Y:S04]  /*0f60*/  LDCU UR23, c[0x0][0xb24] ;  /* 0x00016480ff1777ac */ /* 0x000e680008000800 */
[----:B--2---:R-:W-:Y:S01]  /*0f70*/  FMUL R3, R3, UR5 ;  /* 0x0000000503037c20 */ /* 0x004fe20008400000 */
[----:B------:R-:W2:Y:S01]  /*0f80*/  LDCU UR40, c[0x0][0xb24] ;  /* 0x00016480ff2877ac */ /* 0x000ea20008000800 */
[----:B----4-:R-:W-:Y:S01]  /*0f90*/  I2FP.F32.U32 R2, UR32 ;  /* 0x0000002000027c45 */ /* 0x010fe20008201000 */
[----:B------:R-:W4:Y:S03]  /*0fa0*/  LDCU UR31, c[0x0][0xb30] ;  /* 0x00016600ff1f77ac */ /* 0x000f260008000800 */
[----:B------:R-:W1:Y:S01]  /*0fb0*/  F2I.U32.TRUNC.NTZ R3, R3 ;  /* 0x0000000300037305 */ /* 0x000e62000020f000 */
[----:B---3--:R-:W-:Y:S01]  /*0fc0*/  FMUL R2, R2, UR4 ;  /* 0x0000000402027c20 */ /* 0x008fe20008400000 */
[----:B------:R-:W-:-:S02]  /*0fd0*/  ULOP3.LUT UR4, UR54, 0x2, URZ, 0xc0, !UPT ;  /* 0x0000000236047892 */ /* 0x000fc4000f8ec0ff */
[----:B------:R-:W-:Y:S02]  /*0fe0*/  USHF.L.U32 UR27, UR54, 0xb, URZ ;  /* 0x0000000b361b7899 */ /* 0x000fe400080006ff */
[----:B------:R-:W-:Y:S02]  /*0ff0*/  UISETP.GT.U32.AND UP0, UPT, UR4, 0xffff, UPT ;  /* 0x0000ffff0400788c */ /* 0x000fe4000bf04070 */
[----:B------:R-:W3:Y:S01]  /*1000*/  F2I.U32.TRUNC.NTZ R2, R2 ;  /* 0x0000000200027305 */ /* 0x000ee2000020f000 */
[----:B------:R-:W-:Y:S01]  /*1010*/  UMOV UR35, 0x5 ;  /* 0x0000000500237882 */ /* 0x000fe20000000000 */
[----:B------:R-:W-:Y:S02]  /*1020*/  USEL UR24, UR46, 0xffff, !UP1 ;  /* 0x0000ffff2e187887 */ /* 0x000fe4000c800000 */
[----:B------:R-:W-:Y:S01]  /*1030*/  USEL UR25, UR4, 0xffff, !UP0 ;  /* 0x0000ffff04197887 */ /* 0x000fe2000c000000 */
[----:B-1----:R-:W-:Y:S02]  /*1040*/  R2UR UR5, R3 ;  /* 0x00000000030572ca */ /* 0x002fe400000e0000 */
[----:B---3--:R-:W-:-:S02]  /*1050*/  R2UR UR6, R2 ;  /* 0x00000000020672ca */ /* 0x008fc400000e0000 */
[----:B------:R-:W-:-:S09]  /*1060*/  PRMT R2, RZ, 0x7610, R2 ;  /* 0x00007610ff027816 */ /* 0x000fd20000000002 */
[----:B------:R-:W-:-:S04]  /*1070*/  UIADD3 UR5, UPT, UPT, -UR5, URZ, URZ ;  /* 0x000000ff05057290 */ /* 0x000fc8000fffe1ff */
[----:B------:R-:W-:Y:S02]  /*1080*/  UIMAD UR5, UR7, UR5, UR29 ;  /* 0x00000005070572a4 */ /* 0x000fe4000f8e021d */
[----:B------:R-:W-:-:S04]  /*1090*/  UIADD3 UR4, UPT, UPT, -UR6, URZ, URZ ;  /* 0x000000ff06047290 */ /* 0x000fc8000fffe1ff */
[----:B------:R-:W-:Y:S01]  /*10a0*/  IMAD.U32 R48, RZ, RZ, UR5 ;  /* 0x00000005ff307e24 */ /* 0x000fe2000f8e00ff */
[----:B------:R-:W-:-:S06]  /*10b0*/  UIMAD UR4, UR8, UR4, UR32 ;  /* 0x00000004080472a4 */ /* 0x000fcc000f8e0220 */
[----:B------:R-:W-:Y:S01]  /*10c0*/  IMAD.U32 R47, RZ, RZ, UR4 ;  /* 0x00000004ff2f7e24 */ /* 0x000fe2000f8e00ff */
[----:B--2-4-:R-:W-:Y:S06]  /*10d0*/  BRA.U UP4, `(.L_x_17) ;  /* 0x0000000104447547 */ /* 0x014fec000b800000 */
[----:B------:R-:W-:Y:S02]  /*10e0*/  R2UR UR4, R47 ;  /* 0x000000002f0472ca */ /* 0x000fe400000e0000 */
[----:B------:R-:W-:-:S11]  /*10f0*/  R2UR UR6, R48 ;  /* 0x00000000300672ca */ /* 0x000fd600000e0000 */
[----:B------:R-:W-:Y:S02]  /*1100*/  UISETP.NE.AND UP0, UPT, UR4, URZ, UPT ;  /* 0x000000ff0400728c */ /* 0x000fe4000bf05270 */
[----:B------:R-:W-:Y:S02]  /*1110*/  UISETP.NE.AND UP1, UPT, UR4, 0x1, UPT ;  /* 0x000000010400788c */ /* 0x000fe4000bf25270 */
[----:B------:R-:W-:Y:S02]  /*1120*/  UISETP.NE.AND UP2, UPT, UR6, URZ, UP0 ;  /* 0x000000ff0600728c */ /* 0x000fe40008745270 */
[----:B------:R-:W-:Y:S02]  /*1130*/  USEL UR4, URZ, 0x2, UP0 ;  /* 0x00000002ff047887 */ /* 0x000fe40008000000 */
[----:B------:R-:W-:Y:S02]  /*1140*/  USEL UR8, URZ, 0x1, UP2 ;  /* 0x00000001ff087887 */ /* 0x000fe40009000000 */
[----:B------:R-:W-:-:S02]  /*1150*/  UISETP.NE.AND UP2, UPT, UR6, URZ, UPT ;  /* 0x000000ff0600728c */ /* 0x000fc4000bf45270 */
[----:B------:R-:W-:Y:S02]  /*1160*/  USEL UR5, URZ, 0x4, UP1 ;  /* 0x00000004ff057887 */ /* 0x000fe40008800000 */
[----:B------:R-:W-:Y:S02]  /*1170*/  UISETP.NE.AND UP0, UPT, UR6, 0x1, UPT ;  /* 0x000000010600788c */ /* 0x000fe4000bf05270 */
[----:B------:R-:W-:Y:S02]  /*1180*/  USEL UR6, URZ, 0x8, UP1 ;  /* 0x00000008ff067887 */ /* 0x000fe40008800000 */
[----:B------:R-:W-:Y:S02]  /*1190*/  USEL UR7, UR5, 0x4, UP2 ;  /* 0x0000000405077887 */ /* 0x000fe40009000000 */
[----:B------:R-:W-:Y:S02]  /*11a0*/  USEL UR4, UR4, 0x2, UP0 ;  /* 0x0000000204047887 */ /* 0x000fe40008000000 */
[----:B------:R-:W-:-:S02]  /*11b0*/  USEL UR5, UR6, 0x8, UP0 ;  /* 0x0000000806057887 */ /* 0x000fc40008000000 */
[----:B------:R-:W-:-:S04]  /*11c0*/  UIADD3 UR4, UPT, UPT, UR4, UR7, UR8 ;  /* 0x0000000704047290 */ /* 0x000fc8000fffe008 */
[----:B------:R-:W-:-:S06]  /*11d0*/  UIADD3 UR4, UPT, UPT, UR4, UR5, URZ ;  /* 0x0000000504047290 */ /* 0x000fcc000fffe0ff */
[----:B------:R-:W-:-:S07]  /*11e0*/  IMAD.U32 R2, RZ, RZ, UR4 ;  /* 0x00000004ff027e24 */ /* 0x000fce000f8e00ff */
.L_x_17:
[----:B------:R-:W1:Y:S01]  /*11f0*/  S2UR UR36, SR_CTAID.Z ;  /* 0x00000000002479c3 */ /* 0x000e620000002700 */
[----:B------:R-:W-:Y:S01]  /*1200*/  UISETP.GE.AND UP0, UPT, UR23, 0x1, UPT ;  /* 0x000000011700788c */ /* 0x000fe2000bf06270 */
[----:B------:R-:W-:-:S08]  /*1210*/  UMOV UR34, 0x3 ;  /* 0x0000000300227882 */ /* 0x000fd00000000000 */
[----:B------:R-:W-:Y:S05]  /*1220*/  BRA.U !UP0, `(.L_x_18) ;  /* 0x0000000108d47547 */ /* 0x000fea000b800000 */
[----:B------:R-:W2:Y:S01]  /*1230*/  LDCU.128 UR12, c[0x0][0xb10] ;  /* 0x00016200ff0c77ac */ /* 0x000ea20008000c00 */
[----:B------:R-:W3:Y:S01]  /*1240*/  LDCU UR6, c[0x0][0x370] ;  /* 0x00006e00ff0677ac */ /* 0x000ee20008000800 */
[----:B------:R-:W4:Y:S01]  /*1250*/  LDCU UR5, c[0x0][0x374] ;  /* 0x00006e80ff0577ac */ /* 0x000f220008000800 */
[----:B------:R-:W1:Y:S01]  /*1260*/  LDCU UR30, c[0x0][0xb0c] ;  /* 0x00016180ff1e77ac */ /* 0x000e620008000800 */
[----:B------:R-:W1:Y:S01]  /*1270*/  LDCU UR4, c[0x0][0xb20] ;  /* 0x00016400ff0477ac */ /* 0x000e620008000800 */
[----:B------:R-:W1:Y:S01]  /*1280*/  LDCU.64 UR8, c[0x0][0xb28] ;  /* 0x00016500ff0877ac */ /* 0x000e620008000a00 */
[----:B--2---:R-:W-:Y:S02]  /*1290*/  UISETP.NE.AND UP0, UPT, UR14, 0x1, UPT ;  /* 0x000000010e00788c */ /* 0x004fe4000bf05270 */
[----:B----4-:R-:W-:Y:S02]  /*12a0*/  UIMAD.WIDE.U32 UR10, UR5, UR15, URZ ;  /* 0x0000000f050a72a5 */ /* 0x010fe4000f8e00ff */
[----:B---3--:R-:W-:-:S02]  /*12b0*/  UIMAD.WIDE.U32 UR18, UR6, UR12, URZ ;  /* 0x0000000c061272a5 */ /* 0x008fc4000f8e00ff */
[----:B-1----:R-:W-:Y:S02]  /*12c0*/  UISETP.NE.AND UP1, UPT, UR30, 0x1, UPT ;  /* 0x000000011e00788c */ /* 0x002fe4000bf25270 */
[----:B------:R-:W-:Y:S01]  /*12d0*/  UISETP.NE.AND UP2, UPT, UR23, 0x1, UPT ;  /* 0x000000011700788c */ /* 0x000fe2000bf45270 */
[----:B------:R-:W-:Y:S02]  /*12e0*/  UMOV UR10, UR11 ;  /* 0x0000000b000a7c82 */ /* 0x000fe40008000000 */
[----:B------:R-:W-:Y:S01]  /*12f0*/  UMOV UR18, UR19 ;  /* 0x0000001300127c82 */ /* 0x000fe20008000000 */
[----:B------:R-:W-:Y:S02]  /*1300*/  @UP0 USHF.R.U32.HI UR5, URZ, UR4, UR10 ;  /* 0x00000004ff050299 */ /* 0x000fe4000801160a */
[----:B------:R-:W-:Y:S02]  /*1310*/  UIMAD.WIDE.U32 UR20, UR32, UR15, URZ ;  /* 0x0000000f201472a5 */ /* 0x000fe4000f8e00ff */
[----:B------:R-:W-:-:S02]  /*1320*/  UIMAD.WIDE.U32 UR10, UR5, UR8, URZ ;  /* 0x00000008050a72a5 */ /* 0x000fc4000f8e00ff */
[----:B------:R-:W-:Y:S02]  /*1330*/  @UP1 USHF.R.U32.HI UR6, URZ, UR13, UR18 ;  /* 0x0000000dff061299 */ /* 0x000fe40008011612 */
[----:B------:R-:W-:Y:S02]  /*1340*/  UIMAD.WIDE.U32 UR16, UR29, UR12, URZ ;  /* 0x0000000c1d1072a5 */ /* 0x000fe4000f8e00ff */
[----:B------:R-:W-:Y:S01]  /*1350*/  UIMAD.WIDE.U32 UR18, UR6, UR8, URZ ;  /* 0x00000008061272a5 */ /* 0x000fe2000f8e00ff */
[----:B------:R-:W-:Y:S01]  /*1360*/  UMOV UR20, UR21 ;  /* 0x0000001500147c82 */ /* 0x000fe20008000000 */
[----:B------:R-:W-:Y:S01]  /*1370*/  UMOV UR10, UR11 ;  /* 0x0000000b000a7c82 */ /* 0x000fe20008000000 */
[----:B------:R-:W-:Y:S02]  /*1380*/  USHF.R.U32.HI UR20, URZ, UR4, UR20 ;  /* 0x00000004ff147299 */ /* 0x000fe40008011614 */
[----:B------:R-:W-:Y:S02]  /*1390*/  @UP2 USHF.R.U32.HI UR5, URZ, UR9, UR10 ;  /* 0x00000009ff052299 */ /* 0x000fe4000801160a */
[----:B------:R-:W-:Y:S01]  /*13a0*/  UMOV UR7, UR19 ;  /* 0x0000001300077c82 */ /* 0x000fe20008000000 */
[----:B------:R-:W-:Y:S01]  /*13b0*/  UMOV UR16, UR17 ;  /* 0x0000001100107c82 */ /* 0x000fe20008000000 */
[----:B------:R-:W-:-:S02]  /*13c0*/  @UP2 USHF.R.U32.HI UR6, URZ, UR9, UR7 ;  /* 0x00000009ff062299 */ /* 0x000fc40008011607 */
[----:B------:R-:W-:Y:S02]  /*13d0*/  USHF.R.U32.HI UR13, URZ, UR13, UR16 ;  /* 0x0000000dff0d7299 */ /* 0x000fe40008011610 */
[----:B------:R-:W-:Y:S02]  /*13e0*/  USEL UR4, UR32, UR20, !UP0 ;  /* 0x0000001420047287 */ /* 0x000fe4000c000000 */
[----:B------:R-:W-:Y:S02]  /*13f0*/  UIMAD UR7, UR5, UR23, URZ ;  /* 0x00000017050772a4 */ /* 0x000fe4000f8e02ff */
[----:B------:R-:W-:Y:S02]  /*1400*/  USEL UR5, UR29, UR13, !UP1 ;  /* 0x0000000d1d057287 */ /* 0x000fe4000c800000 */
[----:B------:R-:W-:Y:S02]  /*1410*/  UIMAD UR12, UR6, UR23, URZ ;  /* 0x00000017060c72a4 */ /* 0x000fe4000f8e02ff */
[----:B------:R-:W-:-:S02]  /*1420*/  UISETP.GE.AND UP0, UPT, UR4, UR7, UPT ;  /* 0x000000070400728c */ /* 0x000fc4000bf06270 */
[----:B------:R-:W-:Y:S02]  /*1430*/  UIMAD.WIDE.U32 UR10, UR4, UR8, URZ ;  /* 0x00000008040a72a5 */ /* 0x000fe4000f8e00ff */
[----:B------:R-:W-:Y:S02]  /*1440*/  UISETP.GE.OR UP0, UPT, UR5, UR12, UP0 ;  /* 0x0000000c0500728c */ /* 0x000fe40008706670 */
[----:B------:R-:W-:Y:S02]  /*1450*/  UIMAD.WIDE.U32 UR12, UR5, UR8, URZ ;  /* 0x00000008050c72a5 */ /* 0x000fe4000f8e00ff */
[----:B------:R-:W-:Y:S01]  /*1460*/  UIADD3 UR10, UPT, UPT, -UR4, URZ, URZ ;  /* 0x000000ff040a7290 */ /* 0x000fe2000fffe1ff */
[----:B------:R-:W-:Y:S01]  /*1470*/  UMOV UR8, UR11 ;  /* 0x0000000b00087c82 */ /* 0x000fe20008000000 */
[----:B------:R-:W-:Y:S02]  /*1480*/  UIADD3 UR11, UPT, UPT, -UR5, URZ, URZ ;  /* 0x000000ff050b7290 */ /* 0x000fe4000fffe1ff */
[----:B------:R-:W-:-:S03]  /*1490*/  USHF.R.U32.HI UR8, URZ, UR9, UR8 ;  /* 0x00000009ff087299 */ /* 0x000fc60008011608 */
[----:B------:R-:W-:Y:S01]  /*14a0*/  @!UP0 UMOV UR7, UR13 ;  /* 0x0000000d00078c82 */ /* 0x000fe20008000000 */
[----:B------:R-:W-:Y:S02]  /*14b0*/  UIMAD UR32, UR14, UR10, UR32 ;  /* 0x0000000a0e2072a4 */ /* 0x000fe4000f8e0220 */
[----:B------:R-:W-:Y:S02]  /*14c0*/  USEL UR8, UR4, UR8, !UP2 ;  /* 0x0000000804087287 */ /* 0x000fe4000d000000 */
[----:B------:R-:W-:Y:S02]  /*14d0*/  @!UP0 USHF.R.U32.HI UR7, URZ, UR9, UR7 ;  /* 0x00000009ff078299 */ /* 0x000fe40008011607 */
[----:B------:R-:W-:Y:S02]  /*14e0*/  UIADD3 UR9, UPT, UPT, -UR8, URZ, URZ ;  /* 0x000000ff08097290 */ /* 0x000fe4000fffe1ff */
[----:B------:R-:W-:Y:S02]  /*14f0*/  @!UP0 USEL UR7, UR5, UR7, !UP2 ;  /* 0x0000000705078287 */ /* 0x000fe4000d000000 */
[----:B------:R-:W-:-:S02]  /*1500*/  UIMAD UR9, UR23, UR9, UR4 ;  /* 0x00000009170972a4 */ /* 0x000fc4000f8e0204 */
[----:B------:R-:W-:Y:S02]  /*1510*/  @!UP0 UIADD3 UR8, UPT, UPT, UR8, -UR7, URZ ;  /* 0x8000000708088290 */ /* 0x000fe4000fffe0ff */
[----:B------:R-:W-:Y:S02]  /*1520*/  @!UP0 UIMAD UR6, UR9, UR6, UR7 ;  /* 0x00000006090682a4 */ /* 0x000fe4000f8e0207 */
[----:B------:R-:W-:Y:S02]  /*1530*/  @!UP0 UIMAD UR4, UR8, UR23, UR5 ;  /* 0x00000017080482a4 */ /* 0x000fe4000f8e0205 */
[----:B------:R-:W-:Y:S02]  /*1540*/  UIMAD UR29, UR30, UR11, UR29 ;  /* 0x0000000b1e1d72a4 */ /* 0x000fe4000f8e021d */
[----:B------:R-:W-:Y:S01]  /*1550*/  UIMAD UR32, UR4, UR14, UR32 ;  /* 0x0000000e042072a4 */ /* 0x000fe2000f8e0220 */
[----:B------:R-:W-:Y:S02]  /*1560*/  @!UP0 UMOV UR5, UR6 ;  /* 0x0000000600058c82 */ /* 0x000fe40008000000 */
[----:B------:R-:W-:-:S12]  /*1570*/  UIMAD UR29, UR5, UR30, UR29 ;  /* 0x0000001e051d72a4 */ /* 0x000fd8000f8e021d */
.L_x_18:
[----:B------:R-:W-:Y:S02]  /*1580*/  UISETP.NE.AND UP1, UPT, UR31, 0x1, UPT ;  /* 0x000000011f00788c */ /* 0x000fe4000bf25270 */
[----:B------:R-:W-:Y:S02]  /*1590*/  ULOP3.LUT UR24, UR24, 0xffff, URZ, 0xc0, !UPT ;  /* 0x0000ffff18187892 */ /* 0x000fe4000f8ec0ff */
[----:B------:R-:W-:Y:S02]  /*15a0*/  ULOP3.LUT UR21, UR25, 0xffff, URZ, 0xc0, !UPT ;  /* 0x0000ffff19157892 */ /* 0x000fe4000f8ec0ff */
[----:B------:R-:W-:Y:S02]  /*15b0*/  UISETP.NE.AND UP0, UPT, UR22, 0x2, UPT ;  /* 0x000000021600788c */ /* 0x000fe4000bf05270 */
[----:B------:R-:W-:Y:S02]  /*15c0*/  ULOP3.LUT UR28, UR28, 0x800, URZ, 0xc0, !UPT ;  /* 0x000008001c1c7892 */ /* 0x000fe4000f8ec0ff */
[----:B------:R-:W-:-:S02]  /*15d0*/  ULOP3.LUT UR27, UR27, 0x800, URZ, 0xc0, !UPT ;  /* 0x000008001b1b7892 */ /* 0x000fc4000f8ec0ff */
[----:B------:R-:W-:Y:S02]  /*15e0*/  USHF.L.U32 UR24, UR35, UR24, URZ ;  /* 0x0000001823187299 */ /* 0x000fe400080006ff */
[----:B------:R-:W-:Y:S01]  /*15f0*/  USHF.L.U32 UR21, UR34, UR21, URZ ;  /* 0x0000001522157299 */ /* 0x000fe200080006ff */
[----:B------:R-:W-:Y:S11]  /*1600*/  BRA.U UP1, `(.L_x_19) ;  /* 0x0000000101447547 */ /* 0x000ff6000b800000 */
[----:B------:R-:W2:Y:S01]  /*1610*/  LDCU.128 UR8, c[0x0][0xb10] ;  /* 0x00016200ff0877ac */ /* 0x000ea20008000c00 */
[----:B------:R-:W3:Y:S01]  /*1620*/  LDCU UR12, c[0x0][0xb0c] ;  /* 0x00016180ff0c77ac */ /* 0x000ee20008000800 */
[----:B------:R-:W4:Y:S01]  /*1630*/  LDCU UR13, c[0x0][0xb20] ;  /* 0x00016400ff0d77ac */ /* 0x000f220008000800 */
[----:B--2---:R-:W-:Y:S02]  /*1640*/  UIMAD.WIDE.U32 UR6, UR29, UR8, URZ ;  /* 0x000000081d0672a5 */ /* 0x004fe4000f8e00ff */
[----:B------:R-:W-:Y:S02]  /*1650*/  UIMAD.WIDE.U32 UR4, UR32, UR11, URZ ;  /* 0x0000000b200472a5 */ /* 0x000fe4000f8e00ff */
[----:B---3--:R-:W-:Y:S02]  /*1660*/  UISETP.NE.AND UP2, UPT, UR12, 0x1, UPT ;  /* 0x000000010c00788c */ /* 0x008fe4000bf45270 */
[----:B------:R-:W-:Y:S01]  /*1670*/  UISETP.NE.AND UP1, UPT, UR10, 0x1, UPT ;  /* 0x000000010a00788c */ /* 0x000fe2000bf25270 */
[----:B------:R-:W-:-:S02]  /*1680*/  UMOV UR6, UR7 ;  /* 0x0000000700067c82 */ /* 0x000fc40008000000 */
[----:B------:R-:W-:Y:S01]  /*1690*/  UMOV UR4, UR5 ;  /* 0x0000000500047c82 */ /* 0x000fe20008000000 */
[----:B------:R-:W-:Y:S02]  /*16a0*/  USHF.R.U32.HI UR9, URZ, UR9, UR6 ;  /* 0x00000009ff097299 */ /* 0x000fe40008011606 */
[----:B----4-:R-:W-:Y:S02]  /*16b0*/  USHF.R.U32.HI UR4, URZ, UR13, UR4 ;  /* 0x0000000dff047299 */ /* 0x010fe40008011604 */
[----:B------:R-:W-:Y:S02]  /*16c0*/  USEL UR5, UR29, UR9, !UP2 ;  /* 0x000000091d057287 */ /* 0x000fe4000d000000 */
[----:B------:R-:W-:-:S04]  /*16d0*/  USEL UR4, UR32, UR4, !UP1 ;  /* 0x0000000420047287 */ /* 0x000fc8000c800000 */
[----:B------:R-:W-:Y:S02]  /*16e0*/  UIADD3 UR6, UPT, UPT, UR5, -UR4, URZ ;  /* 0x8000000405067290 */ /* 0x000fe4000fffe0ff */
[----:B------:R-:W-:Y:S02]  /*16f0*/  UIADD3 UR4, UPT, UPT, -UR5, UR4, URZ ;  /* 0x0000000405047290 */ /* 0x000fe4000fffe1ff */
[----:B------:R-:W-:Y:S02]  /*1700*/  UIMAD UR32, UR6, UR10, UR32 ;  /* 0x0000000a062072a4 */ /* 0x000fe4000f8e0220 */
[----:B------:R-:W-:-:S12]  /*1710*/  UIMAD UR29, UR4, UR12, UR29 ;  /* 0x0000000c041d72a4 */ /* 0x000fd8000f8e021d */
.L_x_19:
[----:B------:R-:W-:Y:S05]  /*1720*/  BRA.U !UP5, `(.L_x_20) ;  /* 0x000000010d0c7547 */ /* 0x000fea000b800000 */
[----:B------:R-:W-:Y:S01]  /*1730*/  UCGABAR_WAIT ;  /* 0x0000000000007dc7 */ /* 0x000fe20008000000 */
[----:B------:R-:W-:Y:S01]  /*1740*/  CCTL.IVALL ;  /* 0x00000000ff00798f */ /* 0x000fe20002000000 */
[----:B------:R-:W-:Y:S05]  /*1750*/  BRA `(.L_x_21) ;  /* 0x0000000000047947 */ /* 0x000fea0003800000 */
.L_x_20:
[----:B------:R-:W-:Y:S06]  /*1760*/  BAR.SYNC.DEFER_BLOCKING 0x0 ;  /* 0x0000000000007b1d */ /* 0x000fec0000010000 */
.L_x_21:
[----:B------:R-:W-:Y:S05]  /*1770*/  BRA.U UP0, `(.L_x_22) ;  /* 0x0000001100ec7547 */ /* 0x000fea000b800000 */
[----:B------:R-:W2:Y:S01]  /*1780*/  LDCU UR6, c[0x0][0x38c] ;  /* 0x00007180ff0677ac */ /* 0x000ea20008000800 */
[----:B------:R-:W-:Y:S01]  /*1790*/  PLOP3.LUT P1, PT, PT, PT, UP3, 0x80, 0x8 ;  /* 0x000000000008781c */ /* 0x000fe20003f2f038 */
[----:B------:R-:W-:Y:S01]  /*17a0*/  IMAD.MOV.U32 R12, RZ, RZ, 0x1 ;  /* 0x00000001ff0c7424 */ /* 0x000fe200078e00ff */
[----:B------:R-:W-:Y:S01]  /*17b0*/  ISETP.EQ.OR P2, PT, R0, RZ, P3 ;  /* 0x000000ff0000720c */ /* 0x000fe20001f42670 */
[----:B------:R-:W-:Y:S01]  /*17c0*/  UISETP.NE.AND UP1, UPT, UR22, URZ, UPT ;  /* 0x000000ff1600728c */ /* 0x000fe2000bf25270 */
[----:B------:R-:W-:Y:S02]  /*17d0*/  PLOP3.LUT P1, PT, P1, PT, PT, 0x8, 0x80 ;  /* 0x000000000080781c */ /* 0x000fe40000f2e170 */
[----:B------:R-:W-:Y:S01]  /*17e0*/  CS2R R10, SRZ ;  /* 0x00000000000a7805 */ /* 0x000fe2000001ff00 */
[----:B------:R-:W-:Y:S01]  /*17f0*/  IMAD.MOV.U32 R9, RZ, RZ, RZ ;  /* 0x000000ffff097224 */ /* 0x000fe200078e00ff */
[----:B------:R-:W3:Y:S01]  /*1800*/  LDCU UR41, c[0x0][0x370] ;  /* 0x00006e00ff2977ac */ /* 0x000ee20008000800 */
[----:B------:R-:W-:Y:S01]  /*1810*/  IMAD.MOV.U32 R8, RZ, RZ, 0x1 ;  /* 0x00000001ff087424 */ /* 0x000fe200078e00ff */
[----:B------:R-:W4:Y:S01]  /*1820*/  LDCU.64 UR30, c[0x0][0x348] ;  /* 0x00006900ff1e77ac */ /* 0x000f220008000a00 */
[----:B------:R-:W1:Y:S01]  /*1830*/  LDCU UR39, c[0x0][0x374] ;  /* 0x00006e80ff2777ac */ /* 0x000e620008000800 */
[----:B--2---:R-:W-:-:S02]  /*1840*/  UIADD3 UR5, UPT, UPT, UR6, 0x3f, URZ ;  /* 0x0000003f06057890 */ /* 0x004fc4000fffe0ff */
[----:B------:R-:W-:Y:S02]  /*1850*/  UIADD3 UR47, UPT, UPT, UR6, 0x7e, URZ ;  /* 0x0000007e062f7890 */ /* 0x000fe4000fffe0ff */
[----:B------:R-:W-:-:S04]  /*1860*/  USHF.R.S32.HI UR4, URZ, 0x1f, UR5 ;  /* 0x0000001fff047899 */ /* 0x000fc80008011405 */
[----:B------:R-:W-:Y:S02]  /*1870*/  ULEA.HI UR4, UR4, UR5, URZ, 0x6 ;  /* 0x0000000504047291 */ /* 0x000fe4000f8f30ff */
[----:B------:R-:W-:Y:S02]  /*1880*/  USHF.L.U32 UR5, UR26, 0x5, URZ ;  /* 0x000000051a057899 */ /* 0x000fe400080006ff */
[----:B------:R-:W-:Y:S02]  /*1890*/  USHF.R.S32.HI UR43, URZ, 0x6, UR4 ;  /* 0x00000006ff2b7899 */ /* 0x000fe40008011404 */
[----:B------:R-:W-:Y:S02]  /*18a0*/  UIADD3 UR4, UPT, UPT, UR6, -0x1, URZ ;  /* 0xffffffff06047890 */ /* 0x000fe4000fffe0ff */
[----:B------:R-:W-:Y:S02]  /*18b0*/  UISETP.LT.U32.AND UP0, UPT, UR43, 0x4, UPT ;  /* 0x000000042b00788c */ /* 0x000fe4000bf01070 */
[----:B------:R-:W-:-:S02]  /*18c0*/  UISETP.GE.U32.AND UP2, UPT, UR4, -0x7f, UPT ;  /* 0xffffff810400788c */ /* 0x000fc4000bf46070 */
[----:B------:R-:W-:Y:S02]  /*18d0*/  USEL UR42, UR43, 0x4, UP0 ;  /* 0x000000042b2a7887 */ /* 0x000fe40008000000 */
[----:B------:R-:W-:Y:S02]  /*18e0*/  ULOP3.LUT UR44, UR5, 0x20, URZ, 0xe2, !UPT ;  /* 0x00000020052c7892 */ /* 0x000fe4000f8ee2ff */
[----:B------:R-:W-:Y:S02]  /*18f0*/  UIADD3 UR25, UPT, UPT, UR42, -0x1, URZ ;  /* 0xffffffff2a197890 */ /* 0x000fe4000fffe0ff */
[----:B------:R-:W-:Y:S02]  /*1900*/  USEL UR26, UR33, 0x2, UP1 ;  /* 0x00000002211a7887 */ /* 0x000fe40008800000 */
[----:B------:R-:W-:Y:S02]  /*1910*/  UIADD3 UR45, UPT, UPT, UR43, -UR42, URZ ;  /* 0x8000002a2b2d7290 */ /* 0x000fe4000fffe0ff */
[----:B------:R-:W-:Y:S01]  /*1920*/  @UP2 UIADD3 UR25, UPT, UPT, UR42, URZ, URZ ;  /* 0x000000ff2a192290 */ /* 0x000fe2000fffe0ff */
[----:B------:R-:W-:-:S03]  /*1930*/  UMOV UR5, URZ ;  /* 0x000000ff00057c82 */ /* 0x000fc60008000000 */
[----:B-1-34-:R-:W-:-:S12]  /*1940*/  UIADD3 UR25, UPT, UPT, UR25, 0x1, URZ ;  /* 0x0000000119197890 */ /* 0x01afd8000fffe0ff */
.L_x_42:
[----:B------:R-:W-:Y:S01]  /*1950*/  UISETP.NE.AND UP0, UPT, UR54, URZ, UPT ;  /* 0x000000ff3600728c */ /* 0x000fe2000bf05270 */
[----:B------:R-:W1:Y:S08]  /*1960*/  S2UR UR54, SR_CgaCtaId ;  /* 0x00000000003679c3 */ /* 0x000e700000008800 */
[----:B------:R-:W-:Y:S05]  /*1970*/  BRA.U UP0, `(.L_x_23) ;  /* 0x0000000100347547 */ /* 0x000fea000b800000 */
[----:B------:R-:W2:Y:S01]  /*1980*/  S2R R0, SR_CgaCtaId ;  /* 0x0000000000007919 */ /* 0x000ea20000008800 */
[----:B------:R-:W-:-:S04]  /*1990*/  MOV R2, 0x400 ;  /* 0x0000040000027802 */ /* 0x000fc80000000f00 */
[----:B--2---:R-:W-:Y:S02]  /*19a0*/  LEA R0, R0, R2, 0x18 ;  /* 0x0000000200007211 */ /* 0x004fe400078ec0ff */
[----:B------:R-:W-:-:S03]  /*19b0*/  SHF.L.U32 R2, R8, 0x1f, RZ ;  /* 0x0000001f08027819 */ /* 0x000fc600000006ff */
[----:B------:R-:W-:-:S04]  /*19c0*/  IMAD R0, R9, 0x8, R0 ;  /* 0x0000000809007824 */ /* 0x000fc800078e0200 */
[----:B------:R-:W2:Y:S02]  /*19d0*/  SYNCS.PHASECHK.TRANS64.TRYWAIT P0, [R0+URZ+0xf0], R2 ;  /* 0x0000f002000075a7 */ /* 0x000ea400080011ff */
[----:B--2---:R-:W-:Y:S05]  /*19e0*/  @!P0 BRA `(.L_x_24) ;  /* 0x0000005c003c8947 */ /* 0x004fea0003800000 */
.L_x_122:
[----:B------:R-:W-:Y:S01]  /*19f0*/  VIADD R9, R9, 0x1 ;  /* 0x0000000109097836 */ /* 0x000fe20000000000 */
[----:B------:R2:W-:Y:S04]  /*1a00*/  SYNCS.ARRIVE.TRANS64.A1T0 RZ, [R0+URZ+0xe0], RZ ;  /* 0x0000e0ff00ff79a7 */ /* 0x0005e800081000ff */
[----:B------:R-:W-:-:S04]  /*1a10*/  ISETP.NE.AND P0, PT, R9, 0x2, PT ;  /* 0x000000020900780c */ /* 0x000fc80003f05270 */
[----:B------:R-:W-:Y:S02]  /*1a20*/  SEL R9, R9, RZ, P0 ;  /* 0x000000ff09097207 */ /* 0x000fe40000000000 */
[----:B--2---:R-:W-:-:S04]  /*1a30*/  SEL R0, RZ, 0x1, P0 ;  /* 0x00000001ff007807 */ /* 0x004fc80000000000 */
[----:B------:R-:W-:-:S07]  /*1a40*/  LOP3.LUT R8, R8, R0, RZ, 0x3c, !PT ;  /* 0x0000000008087212 */ /* 0x000fce00078e3cff */
.L_x_23:
[----:B------:R-:W-:Y:S01]  /*1a50*/  UMOV UR6, 0x400 ;  /* 0x0000040000067882 */ /* 0x000fe20000000000 */
[----:B------:R-:W-:Y:S01]  /*1a60*/  SHF.L.U32 R0, R12, 0x1f, RZ ;  /* 0x0000001f0c007819 */ /* 0x000fe200000006ff */
[----:B-1----:R-:W-:Y:S02]  /*1a70*/  ULEA UR6, UR54, UR6, 0x18 ;  /* 0x0000000636067291 */ /* 0x002fe4000f8ec0ff */
[----:B------:R-:W-:Y:S02]  /*1a80*/  UISETP.GE.U32.AND UP0, UPT, UR47, 0x7f, UPT ;  /* 0x0000007f2f00788c */ /* 0x000fe4000bf06070 */
[----:B------:R-:W-:Y:S02]  /*1a90*/  ULEA UR4, UR5, UR6, 0x3 ;  /* 0x0000000605047291 */ /* 0x000fe4000f8e18ff */
[----:B------:R-:W-:Y:S02]  /*1aa0*/  ULEA UR11, UR32, UR46, 0x1 ;  /* 0x0000002e200b7291 */ /* 0x000fe4000f8e08ff */
[----:B------:R-:W-:-:S02]  /*1ab0*/  ULEA UR35, UR29, UR44, 0x6 ;  /* 0x0000002c1d237291 */ /* 0x000fc4000f8e30ff */
[----:B------:R-:W-:Y:S01]  /*1ac0*/  USHF.L.U32 UR11, UR11, 0x5, URZ ;  /* 0x000000050b0b7899 */ /* 0x000fe200080006ff */
[----:B------:R-:W-:Y:S02]  /*1ad0*/  UMOV UR13, URZ ;  /* 0x000000ff000d7c82 */ /* 0x000fe40008000000 */
[----:B------:R1:W2:Y:S01]  /*1ae0*/  SYNCS.PHASECHK.TRANS64.TRYWAIT P0, [UR4+0x20], R0 ;  /* 0x00002000ff0075a7 */ /* 0x0002a20008001104 */
[----:B------:R-:W-:Y:S08]  /*1af0*/  BRA.U !UP0, `(.L_x_25) ;  /* 0x0000000108cc7547 */ /* 0x000ff0000b800000 */
[----:B------:R-:W-:Y:S01]  /*1b00*/  UMOV UR7, URZ ;  /* 0x000000ff00077c82 */ /* 0x000fe20008000000 */
[----:B------:R-:W-:-:S05]  /*1b10*/  UMOV UR4, UR5 ;  /* 0x0000000500047c82 */ /* 0x000fca0008000000 */
.L_x_31:
[----:B------:R-:W-:Y:S01]  /*1b20*/  ULEA UR33, UR4, UR6, 0x3 ;  /* 0x0000000604217291 */ /* 0x000fe2000f8e18ff */
[----:B------:R-:W-:Y:S01]  /*1b30*/  @!P3 MOV R2, 0x4000 ;  /* 0x000040000002b802 */ /* 0x000fe20000000f00 */
[----:B--2-4-:R-:W-:Y:S10]  /*1b40*/  @P0 BRA `(.L_x_26) ;  /* 0x00000000000c0947 */ /* 0x014ff40003800000 */
[----:B------:R-:W-:-:S04]  /*1b50*/  SHF.L.U32 R3, R12, 0x1f, RZ ;  /* 0x0000001f0c037819 */ /* 0x000fc800000006ff */
[----:B------:R-:W2:Y:S02]  /*1b60*/  SYNCS.PHASECHK.TRANS64.TRYWAIT P0, [UR33+0x20], R3 ;  /* 0x00002003ff0075a7 */ /* 0x000ea40008001121 */
[----:B--2---:R-:W-:Y:S05]  /*1b70*/  @!P0 BRA `(.L_x_27) ;  /* 0x0000005800ec8947 */ /* 0x004fea0003800000 */
.L_x_26:
[----:B------:R2:W-:Y:S01]  /*1b80*/  @!P3 SYNCS.ARRIVE.TRANS64 RZ, [UR33], R2 ;  /* 0x00000002ffffb9a7 */ /* 0x0005e20008000021 */
[----:B------:R-:W-:-:S04]  /*1b90*/  ULOP3.LUT UR5, UR26, 0x2, URZ, 0xfc, !UPT ;  /* 0x000000021a057892 */ /* 0x000fc8000f8efcff */
[----:B------:R-:W-:-:S09]  /*1ba0*/  UISETP.NE.AND UP0, UPT, UR5, 0x2, UPT ;  /* 0x000000020500788c */ /* 0x000fd2000bf05270 */
[----:B------:R-:W-:Y:S05]  /*1bb0*/  BRA.U UP0, `(.L_x_28) ;  /* 0x0000000100047547 */ /* 0x000fea000b800000 */
[----:B------:R-:W-:Y:S05]  /*1bc0*/  BPT.TRAP 0x1 ;  /* 0x000000040000795c */ /* 0x000fea0000300000 */
.L_x_28:
[----:B------:R-:W-:Y:S04]  /*1bd0*/  BSSY.RECONVERGENT B0, `(.L_x_29) ;  /* 0x0000003000007945 */ /* 0x000fe80003800200 */
[----:B------:R-:W-:Y:S05]  /*1be0*/  @P2 BRA `(.L_x_30) ;  /* 0x0000000000042947 */ /* 0x000fea0003800000 */
[----:B------:R-:W-:Y:S05]  /*1bf0*/  BPT.TRAP 0x1 ;  /* 0x000000040000795c */ /* 0x000fea0000300000 */
.L_x_30:
[----:B------:R-:W-:Y:S05]  /*1c00*/  BSYNC.RECONVERGENT B0 ;  /* 0x0000000000007941 */ /* 0x000fea0003800200 */
.L_x_29:
[----:B------:R-:W-:Y:S02]  /*1c10*/  UIADD3 UR5, UPT, UPT, UR4, 0x1, URZ ;  /* 0x0000000104057890 */ /* 0x000fe4000fffe0ff */
[----:B------:R-:W-:Y:S02]  /*1c20*/  USHF.L.U32 UR4, UR4, 0xc, URZ ;  /* 0x0000000c04047899 */ /* 0x000fe400080006ff */
[----:B------:R-:W-:Y:S02]  /*1c30*/  UISETP.NE.AND UP0, UPT, UR5, 0x4, UPT ;  /* 0x000000040500788c */ /* 0x000fe4000bf05270 */
[----:B------:R-:W-:Y:S02]  /*1c40*/  ULOP3.LUT UR32, UR28, UR4, URZ, 0xfc, !UPT ;  /* 0x000000041c207292 */ /* 0x000fe4000f8efcff */
[----:B------:R-:W-:Y:S02]  /*1c50*/  USEL UR9, URZ, 0x1, UP0 ;  /* 0x00000001ff097887 */ /* 0x000fe40008000000 */
[----:B------:R-:W-:-:S02]  /*1c60*/  USEL UR5, UR5, URZ, UP0 ;  /* 0x000000ff05057287 */ /* 0x000fc40008000000 */
[----:B------:R-:W-:Y:S02]  /*1c70*/  UIADD3 UR14, UP0, UPT, UR30, 0x180, URZ ;  /* 0x000001801e0e7890 */ /* 0x000fe4000ff1e0ff */
[----:B------:R-:W-:Y:S01]  /*1c80*/  ULEA UR8, UR5, UR6, 0x3 ;  /* 0x0000000605087291 */ /* 0x000fe2000f8e18ff */
[----:B------:R-:W-:Y:S01]  /*1c90*/  LOP3.LUT R12, R12, UR9, RZ, 0x3c, !PT ;  /* 0x000000090c0c7c12 */ /* 0x000fe2000f8e3cff */
[----:B------:R-:W-:Y:S02]  /*1ca0*/  ULOP3.LUT UR4, UR27, UR4, URZ, 0xfc, !UPT ;  /* 0x000000041b047292 */ /* 0x000fe4000f8efcff */
[----:B------:R-:W-:Y:S01]  /*1cb0*/  USHF.L.U32 UR34, UR7, 0x6, URZ ;  /* 0x0000000607227899 */ /* 0x000fe200080006ff */
[----:B-1----:R-:W-:Y:S01]  /*1cc0*/  SHF.L.U32 R0, R12, 0x1f, RZ ;  /* 0x0000001f0c007819 */ /* 0x002fe200000006ff */
[----:B------:R-:W-:Y:S02]  /*1cd0*/  UIADD3 UR7, UPT, UPT, UR7, 0x1, URZ ;  /* 0x0000000107077890 */ /* 0x000fe4000fffe0ff */
[----:B------:R-:W-:Y:S01]  /*1ce0*/  UIADD3 UR16, UP1, UPT, UR30, 0x80, URZ ;  /* 0x000000801e107890 */ /* 0x000fe2000ff3e0ff */
[----:B------:R3:W4:Y:S01]  /*1cf0*/  SYNCS.PHASECHK.TRANS64.TRYWAIT P0, [UR8+0x20], R0 ;  /* 0x00002000ff0075a7 */ /* 0x0007220008001108 */
[----:B------:R-:W-:-:S02]  /*1d00*/  ULEA UR32, UR32, UR6, 0x1 ;  /* 0x0000000620207291 */ /* 0x000fc4000f8e08ff */
[----:B------:R-:W-:Y:S02]  /*1d10*/  ULEA UR4, UR4, UR6, 0x1 ;  /* 0x0000000604047291 */ /* 0x000fe4000f8e08ff */
[----:B------:R-:W-:Y:S02]  /*1d20*/  UIADD3.X UR15, UPT, UPT, URZ, UR31, URZ, UP0, !UPT ;  /* 0x0000001fff0f7290 */ /* 0x000fe400087fe4ff */
[----:B------:R-:W-:Y:S02]  /*1d30*/  UISETP.NE.AND UP0, UPT, UR7, UR25, UPT ;  /* 0x000000190700728c */ /* 0x000fe4000bf05270 */
[----:B------:R-:W-:Y:S02]  /*1d40*/  UIADD3.X UR17, UPT, UPT, URZ, UR31, URZ, UP1, !UPT ;  /* 0x0000001fff117290 */ /* 0x000fe40008ffe4ff */
[----:B------:R-:W-:Y:S02]  /*1d50*/  UIADD3 UR32, UPT, UPT, UR32, 0x3400, URZ ;  /* 0x0000340020207890 */ /* 0x000fe4000fffe0ff */
[----:B------:R-:W-:-:S02]  /*1d60*/  UIADD3 UR8, UPT, UPT, UR4, 0xb400, URZ ;  /* 0x0000b40004087890 */ /* 0x000fc4000fffe0ff */
[----:B------:R-:W-:Y:S02]  /*1d70*/  UPRMT UR13, URZ, 0x5410, UR24 ;  /* 0x00005410ff0d7896 */ /* 0x000fe40008000018 */
[----:B------:R-:W-:Y:S01]  /*1d80*/  UPRMT UR4, URZ, 0x5410, UR21 ;  /* 0x00005410ff047896 */ /* 0x000fe20008000015 */
[----:B------:R-:W-:Y:S01]  /*1d90*/  UMOV UR18, 0x0 ;  /* 0x0000000000127882 */ /* 0x000fe20000000000 */
[----:B------:R-:W-:Y:S01]  /*1da0*/  UMOV UR19, 0x10000000 ;  /* 0x1000000000137882 */ /* 0x000fe20000000000 */
[----:B------:R-:W-:Y:S01]  /*1db0*/  UMOV UR12, UR36 ;  /* 0x00000024000c7c82 */ /* 0x000fe20008000000 */
[----:B------:R-:W-:Y:S01]  /*1dc0*/  UMOV UR9, UR33 ;  /* 0x0000002100097c82 */ /* 0x000fe20008000000 */
[----:B------:R-:W-:Y:S02]  /*1dd0*/  UMOV UR10, UR34 ;  /* 0x00000022000a7c82 */ /* 0x000fe40008000000 */
[----:B------:R1:W-:Y:S02]  /*1de0*/  UTMALDG.3D.MULTICAST [UR32], [UR16], UR13, desc[UR18] ;  /* 0x00001220100073b4 */ /* 0x0003e4000801180d */
[----:B------:R2:W-:Y:S01]  /*1df0*/  UTMALDG.3D.MULTICAST [UR8], [UR14], UR4, desc[UR18] ;  /* 0x000012080e0073b4 */ /* 0x0005e20008011804 */
[----:B-1----:R-:W-:Y:S01]  /*1e00*/  UMOV UR13, UR25 ;  /* 0x00000019000d7c82 */ /* 0x002fe20008000000 */
[----:B--2---:R-:W-:Y:S01]  /*1e10*/  UMOV UR4, UR5 ;  /* 0x0000000500047c82 */ /* 0x004fe20008000000 */
[----:B---3--:R-:W-:Y:S05]  /*1e20*/  BRA.U UP0, `(.L_x_31) ;  /* 0xfffffffd003c7547 */ /* 0x008fea000b83ffff */
.L_x_25:
[----:B------:R-:W-:Y:S01]  /*1e30*/  ULEA UR4, UR5, UR6, 0x3 ;  /* 0x0000000605047291 */ /* 0x000fe2000f8e18ff */
[----:B-1----:R-:W-:Y:S01]  /*1e40*/  SHF.L.U32 R0, R12, 0x1f, RZ ;  /* 0x0000001f0c007819 */ /* 0x002fe200000006ff */
[----:B------:R-:W-:Y:S01]  /*1e50*/  @!P1 SYNCS.ARRIVE.TRANS64.A1T0 RZ, [UR6+0x78], RZ ;  /* 0x000078ffffff99a7 */ /* 0x000fe20008100006 */
[----:B------:R-:W-:-:S06]  /*1e60*/  UISETP.GT.AND UP0, UPT, UR43, UR42, UPT ;  /* 0x0000002a2b00728c */ /* 0x000fcc000bf04270 */
[----:B--2-4-:R1:W2:Y:S03]  /*1e70*/  SYNCS.PHASECHK.TRANS64.TRYWAIT P0, [UR4+0x20], R0 ;  /* 0x00002000ff0075a7 */ /* 0x0142a60008001104 */
[----:B------:R-:W-:Y:S05]  /*1e80*/  BRA.U !UP0, `(.L_x_32) ;  /* 0x0000000108d07547 */ /* 0x000fea000b800000 */
[----:B------:R-:W-:Y:S01]  /*1e90*/  UIADD3 UR29, UPT, UPT, UR45, UR13, URZ ;  /* 0x0000000d2d1d7290 */ /* 0x000fe2000fffe0ff */
[----:B------:R-:W-:-:S11]  /*1ea0*/  UMOV UR4, UR5 ;  /* 0x0000000500047c82 */ /* 0x000fd60008000000 */
.L_x_38:
[----:B------:R-:W-:Y:S01]  /*1eb0*/  ULEA UR17, UR4, UR6, 0x3 ;  /* 0x0000000604117291 */ /* 0x000fe2000f8e18ff */
[----:B--2---:R-:W-:Y:S01]  /*1ec0*/  @!P3 MOV R2, 0x4000 ;  /* 0x000040000002b802 */ /* 0x004fe20000000f00 */
[----:B--2-4-:R-:W-:Y:S10]  /*1ed0*/  @P0 BRA `(.L_x_33) ;  /* 0x00000000000c0947 */ /* 0x014ff40003800000 */
[----:B------:R-:W-:-:S04]  /*1ee0*/  SHF.L.U32 R3, R12, 0x1f, RZ ;  /* 0x0000001f0c037819 */ /* 0x000fc800000006ff */
[----:B------:R-:W2:Y:S02]  /*1ef0*/  SYNCS.PHASECHK.TRANS64.TRYWAIT P0, [UR17+0x20], R3 ;  /* 0x00002003ff0075a7 */ /* 0x000ea40008001111 */
[----:B--2---:R-:W-:Y:S05]  /*1f00*/  @!P0 BRA `(.L_x_34) ;  /* 0x0000005800208947 */ /* 0x004fea0003800000 */
.L_x_33:
[----:B------:R2:W-:Y:S01]  /*1f10*/  @!P3 SYNCS.ARRIVE.TRANS64 RZ, [UR17], R2 ;  /* 0x00000002ffffb9a7 */ /* 0x0005e20008000011 */
[----:B------:R-:W-:-:S04]  /*1f20*/  ULOP3.LUT UR5, UR26, 0x2, URZ, 0xfc, !UPT ;  /* 0x000000021a057892 */ /* 0x000fc8000f8efcff */
[----:B------:R-:W-:-:S09]  /*1f30*/  UISETP.NE.AND UP0, UPT, UR5, 0x2, UPT ;  /* 0x000000020500788c */ /* 0x000fd2000bf05270 */
[----:B------:R-:W-:Y:S05]  /*1f40*/  BRA.U UP0, `(.L_x_35) ;  /* 0x0000000100047547 */ /* 0x000fea000b800000 */
[----:B------:R-:W-:Y:S05]  /*1f50*/  BPT.TRAP 0x1 ;  /* 0x000000040000795c */ /* 0x000fea0000300000 */
.L_x_35:
[----:B------:R-:W-:Y:S04]  /*1f60*/  BSSY.RECONVERGENT B0, `(.L_x_36) ;  /* 0x0000003000007945 */ /* 0x000fe80003800200 */
[----:B------:R-:W-:Y:S05]  /*1f70*/  @P2 BRA `(.L_x_37) ;  /* 0x0000000000042947 */ /* 0x000fea0003800000 */
[----:B------:R-:W-:Y:S05]  /*1f80*/  BPT.TRAP 0x1 ;  /* 0x000000040000795c */ /* 0x000fea0000300000 */
.L_x_37:
[----:B------:R-:W-:Y:S05]  /*1f90*/  BSYNC.RECONVERGENT B0 ;  /* 0x0000000000007941 */ /* 0x000fea0003800200 */
.L_x_36:
[----:B------:R-:W-:Y:S02]  /*1fa0*/  UIADD3 UR5, UPT, UPT, UR4, 0x1, URZ ;  /* 0x0000000104057890 */ /* 0x000fe4000fffe0ff */
[----:B------:R-:W-:Y:S02]  /*1fb0*/  USHF.L.U32 UR4, UR4, 0xc, URZ ;  /* 0x0000000c04047899 */ /* 0x000fe400080006ff */
[----:B------:R-:W-:Y:S02]  /*1fc0*/  UISETP.NE.AND UP0, UPT, UR5, 0x4, UPT ;  /* 0x000000040500788c */ /* 0x000fe4000bf05270 */
[----:B------:R-:W-:Y:S02]  /*1fd0*/  USHF.L.U32 UR18, UR13, 0x6, URZ ;  /* 0x000000060d127899 */ /* 0x000fe400080006ff */
[----:B------:R-:W-:Y:S02]  /*1fe0*/  USEL UR8, URZ, 0x1, UP0 ;  /* 0x00000001ff087887 */ /* 0x000fe40008000000 */
[----:B------:R-:W-:-:S02]  /*1ff0*/  USEL UR5, UR5, URZ, UP0 ;  /* 0x000000ff05057287 */ /* 0x000fc40008000000 */
[----:B------:R-:W-:Y:S02]  /*2000*/  UIADD3 UR22, UP0, UPT, UR30, 0x180, URZ ;  /* 0x000001801e167890 */ /* 0x000fe4000ff1e0ff */
[----:B------:R-:W-:Y:S01]  /*2010*/  ULEA UR7, UR5, UR6, 0x3 ;  /* 0x0000000605077291 */ /* 0x000fe2000f8e18ff */
[----:B------:R-:W-:Y:S01]  /*2020*/  LOP3.LUT R12, R12, UR8, RZ, 0x3c, !PT ;  /* 0x000000080c0c7c12 */ /* 0x000fe2000f8e3cff */
[----:B------:R-:W-:Y:S02]  /*2030*/  ULOP3.LUT UR8, UR27, UR4, URZ, 0xfc, !UPT ;  /* 0x000000041b087292 */ /* 0x000fe4000f8efcff */
[----:B------:R-:W-:Y:S01]  /*2040*/  UIADD3 UR13, UPT, UPT, UR13, 0x1, URZ ;  /* 0x000000010d0d7890 */ /* 0x000fe2000fffe0ff */
[----:B-1----:R-:W-:Y:S01]  /*2050*/  SHF.L.U32 R0, R12, 0x1f, RZ ;  /* 0x0000001f0c007819 */ /* 0x002fe200000006ff */
[----:B------:R-:W-:Y:S02]  /*2060*/  UIADD3 UR14, UP1, UPT, UR30, 0x80, URZ ;  /* 0x000000801e0e7890 */ /* 0x000fe4000ff3e0ff */
[----:B------:R-:W-:Y:S01]  /*2070*/  UIADD3.X UR23, UPT, UPT, URZ, UR31, URZ, UP0, !UPT ;  /* 0x0000001fff177290 */ /* 0x000fe200087fe4ff */
[----:B------:R3:W4:Y:S01]  /*2080*/  SYNCS.PHASECHK.TRANS64.TRYWAIT P0, [UR7+0x20], R0 ;  /* 0x00002000ff0075a7 */ /* 0x0007220008001107 */
[----:B------:R-:W-:-:S02]  /*2090*/  ULOP3.LUT UR7, UR28, UR4, URZ, 0xfc, !UPT ;  /* 0x000000041c077292 */ /* 0x000fc4000f8efcff */
[----:B------:R-:W-:Y:S02]  /*20a0*/  ULEA UR8, UR8, UR6, 0x1 ;  /* 0x0000000608087291 */ /* 0x000fe4000f8e08ff */
[----:B------:R-:W-:Y:S02]  /*20b0*/  ULEA UR7, UR7, UR6, 0x1 ;  /* 0x0000000607077291 */ /* 0x000fe4000f8e08ff */
[----:B------:R-:W-:Y:S02]  /*20c0*/  UISETP.NE.AND UP0, UPT, UR13, UR29, UPT ;  /* 0x0000001d0d00728c */ /* 0x000fe4000bf05270 */
[----:B------:R-:W-:Y:S02]  /*20d0*/  UIADD3 UR16, UPT, UPT, UR7, 0x3400, URZ ;  /* 0x0000340007107890 */ /* 0x000fe4000fffe0ff */
[----:B------:R-:W-:Y:S02]  /*20e0*/  UIADD3.X UR15, UPT, UPT, URZ, UR31, URZ, UP1, !UPT ;  /* 0x0000001fff0f7290 */ /* 0x000fe40008ffe4ff */
[----:B------:R-:W-:-:S02]  /*20f0*/  UPRMT UR7, URZ, 0x5410, UR24 ;  /* 0x00005410ff077896 */ /* 0x000fc40008000018 */
[----:B------:R-:W-:Y:S02]  /*2100*/  UIADD3 UR8, UPT, UPT, UR8, 0xb400, URZ ;  /* 0x0000b40008087890 */ /* 0x000fe4000fffe0ff */
[----:B------:R-:W-:Y:S01]  /*2110*/  UPRMT UR4, URZ, 0x5410, UR21 ;  /* 0x00005410ff047896 */ /* 0x000fe20008000015 */
[----:B------:R-:W-:Y:S01]  /*2120*/  UMOV UR32, 0x0 ;  /* 0x0000000000207882 */ /* 0x000fe20000000000 */
[----:B------:R-:W-:Y:S01]  /*2130*/  UMOV UR33, 0x10000000 ;  /* 0x1000000000217882 */ /* 0x000fe20000000000 */
[----:B------:R-:W-:Y:S01]  /*2140*/  UMOV UR19, UR35 ;  /* 0x0000002300137c82 */ /* 0x000fe20008000000 */
[----:B------:R-:W-:Y:S01]  /*2150*/  UMOV UR20, UR36 ;  /* 0x0000002400147c82 */ /* 0x000fe20008000000 */
[----:B------:R-:W-:Y:S01]  /*2160*/  UMOV UR12, UR36 ;  /* 0x00000024000c7c82 */ /* 0x000fe20008000000 */
[----:B------:R-:W-:Y:S01]  /*2170*/  UMOV UR9, UR17 ;  /* 0x0000001100097c82 */ /* 0x000fe20008000000 */
[----:B------:R-:W-:Y:S01]  /*2180*/  UMOV UR10, UR18 ;  /* 0x00000012000a7c82 */ /* 0x000fe20008000000 */
[----:B------:R-:W-:Y:S01]  /*2190*/  UTMALDG.3D.MULTICAST [UR16], [UR14], UR7, desc[UR32] ;  /* 0x000020100e0073b4 */ /* 0x000fe20008011807 */
[----:B------:R1:W-:Y:S02]  /*21a0*/  UTMALDG.3D.MULTICAST [UR8], [UR22], UR4, desc[UR32] ;  /* 0x00002008160073b4 */ /* 0x0003e40008011804 */
[----:B-1----:R-:W-:Y:S01]  /*21b0*/  UMOV UR4, UR5 ;  /* 0x0000000500047c82 */ /* 0x002fe20008000000 */
[----:B---3--:R-:W-:Y:S05]  /*21c0*/  BRA.U UP0, `(.L_x_38) ;  /* 0xfffffffd00387547 */ /* 0x008fea000b83ffff */
.L_x_32:
[C---:B------:R-:W-:Y:S01]  /*21d0*/  LEA R3, R11.reuse, UR6, 0x3 ;  /* 0x000000060b037c11 */ /* 0x040fe2000f8e18ff */
[----:B------:R-:W-:Y:S01]  /*21e0*/  NOP ;  /* 0x0000000000007918 */ /* 0x000fe20000000000 */
[----:B-1----:R-:W-:Y:S02]  /*21f0*/  SHF.L.U32 R0, R10, 0x1f, RZ ;  /* 0x0000001f0a007819 */ /* 0x002fe400000006ff */
[----:B------:R-:W-:Y:S02]  /*2200*/  LEA R4, R11, UR6, 0x4 ;  /* 0x000000060b047c11 */ /* 0x000fe4000f8e20ff */
[----:B--2-4-:R-:W1:Y:S02]  /*2210*/  SYNCS.PHASECHK.TRANS64.TRYWAIT P0, [R3+URZ+0x80], R0 ;  /* 0x00008000030075a7 */ /* 0x014e6400080011ff */
[----:B-1----:R-:W-:Y:S05]  /*2220*/  @!P0 BRA `(.L_x_39) ;  /* 0x0000005400708947 */ /* 0x002fea0003800000 */
.L_x_125:
[----:B------:R-:W2:Y:S01]  /*2230*/  LDS.128 R4, [R4+0x110] ;  /* 0x0001100004047984 */ /* 0x000ea20000000c00 */
[----:B------:R-:W-:Y:S01]  /*2240*/  UISETP.GE.AND UP0, UPT, UR40, 0x1, UPT ;  /* 0x000000012800788c */ /* 0x000fe2000bf06270 */
[----:B------:R-:W-:Y:S01]  /*2250*/  @!PT LDS RZ, [RZ] ;  /* 0x00000000fffff984 */ /* 0x000fe20000000800 */
[----:B------:R-:W-:Y:S01]  /*2260*/  @!PT LDS RZ, [RZ] ;  /* 0x00000000fffff984 */ /* 0x000fe20000000800 */
[----:B------:R-:W-:Y:S01]  /*2270*/  @!PT LDS RZ, [RZ] ;  /* 0x00000000fffff984 */ /* 0x000fe20000000800 */
[----:B------:R-:W-:Y:S01]  /*2280*/  @!PT LDS RZ, [RZ] ;  /* 0x00000000fffff984 */ /* 0x000fe20000000800 */
[----:B------:R3:W-:Y:S06]  /*2290*/  MEMBAR.ALL.CTA ;  /* 0x0000000000007992 */ /* 0x0007ec0000008000 */
[----:B---3--:R-:W3:Y:S01]  /*22a0*/  FENCE.VIEW.ASYNC.S ;  /* 0x00000000000073c6 */ /* 0x008ee20000000000 */
[----:B--2---:R-:W-:-:S13]  /*22b0*/  LOP3.LUT P0, RZ, R6, 0x1, RZ, 0xc0, !PT ;  /* 0x0000000106ff7812 */ /* 0x004fda000780c0ff */
[----:B---3--:R-:W-:Y:S01]  /*22c0*/  VOTEU.ANY UP1, P0 ;  /* 0x0000000000ff7886 */ /* 0x008fe20000020100 */
[----:B------:R-:W-:-:S13]  /*22d0*/  PLOP3.LUT P0, PT, PT, PT, UP1, 0x80, 0x8 ;  /* 0x000000000008781c */ /* 0x000fda0003f0f018 */
[----:B-1----:R-:W-:Y:S02]  /*22e0*/  @P0 LOP3.LUT R0, R5, 0xffff, RZ, 0xc0, !PT ;  /* 0x0000ffff05000812 */ /* 0x002fe400078ec0ff */
[----:B------:R-:W-:Y:S02]  /*22f0*/  @P0 MOV R2, R4 ;  /* 0x0000000400020202 */ /* 0x000fe40000000f00 */
[----:B------:R-:W-:Y:S01]  /*2300*/  @P0 R2UR UR7, R0 ;  /* 0x00000000000702ca */ /* 0x000fe200000e0000 */
[----:B------:R-:W-:Y:S01]  /*2310*/  VIADD R0, R3, 0x90 ;  /* 0x0000009003007836 */ /* 0x000fe20000000000 */
[----:B------:R-:W-:Y:S02]  /*2320*/  @P0 SHF.R.U32.HI R4, RZ, 0x10, R5 ;  /* 0x00000010ff040819 */ /* 0x000fe40000011605 */
[----:B------:R-:W-:Y:S02]  /*2330*/  @P0 R2UR UR8, R2 ;  /* 0x00000000020802ca */ /* 0x000fe400000e0000 */
[----:B------:R-:W-:-:S02]  /*2340*/  PRMT R0, RZ, 0x654, R0 ;  /* 0x00000654ff007816 */ /* 0x000fc40000000000 */
[----:B------:R-:W-:Y:S02]  /*2350*/  @P0 R2UR UR4, R4 ;  /* 0x00000000040402ca */ /* 0x000fe400000e0000 */
[----:B------:R1:W-:Y:S03]  /*2360*/  SYNCS.ARRIVE.TRANS64.RED.A1T0 RZ, [R0+URZ], RZ ;  /* 0x000000ff00ff79a7 */ /* 0x0003e600081004ff */
[----:B------:R-:W-:-:S04]  /*2370*/  @UP1 UMOV UR37, UR7 ;  /* 0x0000000700251c82 */ /* 0x000fc80008000000 */
[----:B------:R-:W-:-:S04]  /*2380*/  @UP1 UMOV UR38, UR8 ;  /* 0x0000000800261c82 */ /* 0x000fc80008000000 */
[----:B------:R-:W-:Y:S01]  /*2390*/  @UP1 UMOV UR36, UR4 ;  /* 0x0000000400241c82 */ /* 0x000fe20008000000 */
[----:B------:R-:W-:Y:S05]  /*23a0*/  BRA.U !UP0, `(.L_x_40) ;  /* 0x0000000108d47547 */ /* 0x000fea000b800000 */
[----:B------:R-:W2:Y:S01]  /*23b0*/  LDCU.128 UR12, c[0x0][0xb10] ;  /* 0x00016200ff0c77ac */ /* 0x000ea20008000c00 */
[----:B------:R-:W3:Y:S01]  /*23c0*/  LDCU UR29, c[0x0][0xb20] ;  /* 0x00016400ff1d77ac */ /* 0x000ee20008000800 */
[----:B------:R-:W4:Y:S01]  /*23d0*/  LDCU UR20, c[0x0][0xb0c] ;  /* 0x00016180ff1477ac */ /* 0x000f220008000800 */
[----:B------:R-:W1:Y:S01]  /*23e0*/  LDCU.64 UR10, c[0x0][0xb28] ;  /* 0x00016500ff0a77ac */ /* 0x000e620008000a00 */
[----:B------:R-:W-:Y:S02]  /*23f0*/  UISETP.NE.AND UP3, UPT, UR40, 0x1, UPT ;  /* 0x000000012800788c */ /* 0x000fe4000bf65270 */
[----:B--2---:R-:W-:Y:S02]  /*2400*/  UIMAD.WIDE.U32 UR16, UR39, UR15, URZ ;  /* 0x0000000f271072a5 */ /* 0x004fe4000f8e00ff */
[----:B------:R-:W-:Y:S02]  /*2410*/  UIMAD.WIDE.U32 UR8, UR41, UR12, URZ ;  /* 0x0000000c290872a5 */ /* 0x000fe4000f8e00ff */
[----:B------:R-:W-:-:S02]  /*2420*/  UISETP.NE.AND UP0, UPT, UR14, 0x1, UPT ;  /* 0x000000010e00788c */ /* 0x000fc4000bf05270 */
[----:B------:R-:W-:Y:S01]  /*2430*/  UIMAD.WIDE.U32 UR22, UR37, UR15, URZ ;  /* 0x0000000f251672a5 */ /* 0x000fe2000f8e00ff */
[----:B------:R-:W-:Y:S02]  /*2440*/  UMOV UR16, UR17 ;  /* 0x0000001100107c82 */ /* 0x000fe40008000000 */
[----:B------:R-:W-:Y:S01]  /*2450*/  UMOV UR8, UR9 ;  /* 0x0000000900087c82 */ /* 0x000fe20008000000 */
[----:B---3--:R-:W-:Y:S02]  /*2460*/  USHF.R.U32.HI UR16, URZ, UR29, UR16 ;  /* 0x0000001dff107299 */ /* 0x008fe40008011610 */
[----:B----4-:R-:W-:Y:S02]  /*2470*/  UISETP.NE.AND UP2, UPT, UR20, 0x1, UPT ;  /* 0x000000011400788c */ /* 0x010fe4000bf45270 */
[----:B------:R-:W-:Y:S02]  /*2480*/  USHF.R.U32.HI UR8, URZ, UR13, UR8 ;  /* 0x0000000dff087299 */ /* 0x000fe40008011608 */
[----:B------:R-:W-:-:S02]  /*2490*/  USEL UR7, UR39, UR16, !UP0 ;  /* 0x0000001027077287 */ /* 0x000fc4000c000000 */
[----:B------:R-:W-:Y:S02]  /*24a0*/  USEL UR8, UR41, UR8, !UP2 ;  /* 0x0000000829087287 */ /* 0x000fe4000d000000 */
[----:B-1----:R-:W-:Y:S01]  /*24b0*/  UIMAD.WIDE.U32 UR16, UR7, UR10, URZ ;  /* 0x0000000a071072a5 */ /* 0x002fe2000f8e00ff */
[----:B------:R-:W-:Y:S01]  /*24c0*/  UMOV UR4, UR23 ;  /* 0x0000001700047c82 */ /* 0x000fe20008000000 */
[----:B------:R-:W-:Y:S02]  /*24d0*/  UIMAD.WIDE.U32 UR18, UR38, UR12, URZ ;  /* 0x0000000c261272a5 */ /* 0x000fe4000f8e00ff */
[----:B------:R-:W-:-:S03]  /*24e0*/  UIMAD.WIDE.U32 UR22, UR8, UR10, URZ ;  /* 0x0000000a081672a5 */ /* 0x000fc6000f8e00ff */
[----:B------:R-:W-:Y:S01]  /*24f0*/  UMOV UR16, UR17 ;  /* 0x0000001100107c82 */ /* 0x000fe20008000000 */
[----:B------:R-:W-:Y:S02]  /*2500*/  USHF.R.U32.HI UR4, URZ, UR29, UR4 ;  /* 0x0000001dff047299 */ /* 0x000fe40008011604 */
[----:B------:R-:W-:Y:S01]  /*2510*/  @UP3 USHF.R.U32.HI UR7, URZ, UR11, UR16 ;  /* 0x0000000bff073299 */ /* 0x000fe20008011610 */
[----:B------:R-:W-:Y:S01]  /*2520*/  UMOV UR18, UR19 ;  /* 0x0000001300127c82 */ /* 0x000fe20008000000 */
[----:B------:R-:W-:Y:S01]  /*2530*/  UMOV UR22, UR23 ;  /* 0x0000001700167c82 */ /* 0x000fe20008000000 */
[----:B------:R-:W-:Y:S02]  /*2540*/  USHF.R.U32.HI UR13, URZ, UR13, UR18 ;  /* 0x0000000dff0d7299 */ /* 0x000fe40008011612 */
[----:B------:R-:W-:Y:S02]  /*2550*/  USEL UR4, UR37, UR4, !UP0 ;  /* 0x0000000425047287 */ /* 0x000fe4000c000000 */
[----:B------:R-:W-:-:S02]  /*2560*/  @UP3 USHF.R.U32.HI UR8, URZ, UR11, UR22 ;  /* 0x0000000bff083299 */ /* 0x000fc40008011616 */
[----:B------:R-:W-:Y:S02]  /*2570*/  UIMAD UR9, UR40, UR7, URZ ;  /* 0x00000007280972a4 */ /* 0x000fe4000f8e02ff */
[----:B------:R-:W-:Y:S02]  /*2580*/  USEL UR7, UR38, UR13, !UP2 ;  /* 0x0000000d26077287 */ /* 0x000fe4000d000000 */
[----:B------:R-:W-:Y:S02]  /*2590*/  UIMAD UR12, UR40, UR8, URZ ;  /* 0x00000008280c72a4 */ /* 0x000fe4000f8e02ff */
[----:B------:R-:W-:Y:S02]  /*25a0*/  UISETP.GE.AND UP0, UPT, UR4, UR9, UPT ;  /* 0x000000090400728c */ /* 0x000fe4000bf06270 */
[----:B------:R-:W-:Y:S02]  /*25b0*/  UIMAD.WIDE.U32 UR16, UR4, UR10, URZ ;  /* 0x0000000a041072a5 */ /* 0x000fe4000f8e00ff */
[----:B------:R-:W-:-:S02]  /*25c0*/  UISETP.GE.OR UP0, UPT, UR7, UR12, UP0 ;  /* 0x0000000c0700728c */ /* 0x000fc40008706670 */
        /* <DEDUP_REMOVED lines=19> */
.L_x_40:
[----:B------:R-:W2:Y:S02]  /*2700*/  LDCU UR4, c[0x0][0xb30] ;  /* 0x00016600ff0477ac */ /* 0x000ea40008000800 */
[----:B--2---:R-:W-:-:S09]  /*2710*/  UISETP.NE.AND UP0, UPT, UR4, 0x1, UPT ;  /* 0x000000010400788c */ /* 0x004fd2000bf05270 */
[----:B------:R-:W-:Y:S05]  /*2720*/  BRA.U UP0, `(.L_x_41) ;  /* 0x0000000100447547 */ /* 0x000fea000b800000 */
        /* <DEDUP_REMOVED lines=17> */
.L_x_41:
[----:B------:R-:W-:Y:S01]  /*2840*/  VIADD R11, R11, 0x1 ;  /* 0x000000010b0b7836 */ /* 0x000fe20000000000 */
[----:B------:R-:W-:Y:S02]  /*2850*/  R2UR UR7, R48 ;  /* 0x00000000300772ca */ /* 0x000fe400000e0000 */
[----:B------:R-:W-:Y:S02]  /*2860*/  R2UR UR4, R47 ;  /* 0x000000002f0472ca */ /* 0x000fe400000e0000 */
[C---:B------:R-:W-:Y:S02]  /*2870*/  ISETP.NE.AND P0, PT, R11.reuse, 0x2, PT ;  /* 0x000000020b00780c */ /* 0x040fe40003f05270 */
[----:B------:R-:W-:Y:S02]  /*2880*/  PLOP3.LUT P1, PT, PT, PT, PT, 0x80, 0x8 ;  /* 0x000000000008781c */ /* 0x000fe40003f2f070 */
[----:B-1----:R-:W-:Y:S02]  /*2890*/  SEL R0, RZ, 0x1, P0 ;  /* 0x00000001ff007807 */ /* 0x002fe40000000000 */
[----:B------:R-:W-:-:S02]  /*28a0*/  SEL R11, R11, RZ, P0 ;  /* 0x000000ff0b0b7207 */ /* 0x000fc40000000000 */
[----:B------:R-:W-:Y:S01]  /*28b0*/  LOP3.LUT R10, R10, R0, RZ, 0x3c, !PT ;  /* 0x000000000a0a7212 */ /* 0x000fe200078e3cff */
[----:B------:R-:W-:Y:S02]  /*28c0*/  UIADD3 UR29, UPT, UPT, UR38, UR7, URZ ;  /* 0x00000007261d7290 */ /* 0x000fe4000fffe0ff */
[----:B------:R-:W-:Y:S01]  /*28d0*/  UIADD3 UR32, UPT, UPT, UR37, UR4, URZ ;  /* 0x0000000425207290 */ /* 0x000fe2000fffe0ff */
[----:B------:R-:W-:Y:S11]  /*28e0*/  BRA.U UP1, `(.L_x_42) ;  /* 0xfffffff101187547 */ /* 0x000ff6000b83ffff */
[----:B------:R-:W-:Y:S01]  /*28f0*/  UIADD3 UR7, UPT, UPT, UR6, 0x20, URZ ;  /* 0x0000002006077890 */ /* 0x000fe2000fffe0ff */
[----:B------:R-:W-:-:S03]  /*2900*/  SHF.L.U32 R2, R12, 0x1f, RZ ;  /* 0x0000001f0c027819 */ /* 0x000fc600000006ff */
[----:B------:R-:W-:-:S09]  /*2910*/  ULEA UR4, UR5, UR7, 0x3 ;  /* 0x0000000705047291 */ /* 0x000fd2000f8e18ff */
[----:B------:R-:W1:Y:S02]  /*2920*/  SYNCS.PHASECHK.TRANS64.TRYWAIT P0, [UR4], R2 ;  /* 0x00000002ff0075a7 */ /* 0x000e640008001104 */
[----:B-1----:R-:W-:Y:S05]  /*2930*/  @!P0 BRA `(.L_x_43) ;  /* 0x0000004c00c08947 */ /* 0x002fea0003800000 */
.L_x_127:
[----:B------:R-:W-:-:S04]  /*2940*/  UIADD3 UR4, UPT, UPT, UR5, 0x1, URZ ;  /* 0x0000000105047890 */ /* 0x000fc8000fffe0ff */
[----:B------:R-:W-:-:S04]  /*2950*/  UISETP.NE.AND UP0, UPT, UR4, 0x4, UPT ;  /* 0x000000040400788c */ /* 0x000fc8000bf05270 */
[----:B------:R-:W-:Y:S02]  /*2960*/  USEL UR6, URZ, 0x1, UP0 ;  /* 0x00000001ff067887 */ /* 0x000fe40008000000 */
[----:B------:R-:W-:-:S04]  /*2970*/  USEL UR4, UR4, URZ, UP0 ;  /* 0x000000ff04047287 */ /* 0x000fc80008000000 */
[----:B------:R-:W-:Y:S01]  /*2980*/  ULEA UR5, UR4, UR7, 0x3 ;  /* 0x0000000704057291 */ /* 0x000fe2000f8e18ff */
[----:B-1----:R-:W-:-:S04]  /*2990*/  LOP3.LUT R2, R12, UR6, RZ, 0x3c, !PT ;  /* 0x000000060c027c12 */ /* 0x002fc8000f8e3cff */
[----:B------:R-:W-:-:S04]  /*29a0*/  SHF.L.U32 R3, R2, 0x1f, RZ ;  /* 0x0000001f02037819 */ /* 0x000fc800000006ff */
[----:B------:R-:W1:Y:S02]  /*29b0*/  SYNCS.PHASECHK.TRANS64.TRYWAIT P0, [UR5], R3 ;  /* 0x00000003ff0075a7 */ /* 0x000e640008001105 */
[----:B-1----:R-:W-:Y:S05]  /*29c0*/  @!P0 BRA `(.L_x_44) ;  /* 0x0000004c00b48947 */ /* 0x002fea0003800000 */
.L_x_129:
[----:B------:R-:W-:-:S04]  /*29d0*/  UIADD3 UR4, UPT, UPT, UR4, 0x1, URZ ;  /* 0x0000000104047890 */ /* 0x000fc8000fffe0ff */
[----:B------:R-:W-:-:S04]  /*29e0*/  UISETP.NE.AND UP0, UPT, UR4, 0x4, UPT ;  /* 0x000000040400788c */ /* 0x000fc8000bf05270 */
[----:B------:R-:W-:Y:S02]  /*29f0*/  USEL UR6, URZ, 0x1, UP0 ;  /* 0x00000001ff067887 */ /* 0x000fe40008000000 */
[----:B------:R-:W-:-:S04]  /*2a00*/  USEL UR4, UR4, URZ, UP0 ;  /* 0x000000ff04047287 */ /* 0x000fc80008000000 */
[----:B------:R-:W-:Y:S01]  /*2a10*/  ULEA UR5, UR4, UR7, 0x3 ;  /* 0x0000000704057291 */ /* 0x000fe2000f8e18ff */
[----:B------:R-:W-:-:S04]  /*2a20*/  LOP3.LUT R2, R2, UR6, RZ, 0x3c, !PT ;  /* 0x0000000602027c12 */ /* 0x000fc8000f8e3cff */
[----:B-1----:R-:W-:-:S04]  /*2a30*/  SHF.L.U32 R3, R2, 0x1f, RZ ;  /* 0x0000001f02037819 */ /* 0x002fc800000006ff */
[----:B------:R-:W1:Y:S02]  /*2a40*/  SYNCS.PHASECHK.TRANS64.TRYWAIT P0, [UR5], R3 ;  /* 0x00000003ff0075a7 */ /* 0x000e640008001105 */
[----:B-1----:R-:W-:Y:S05]  /*2a50*/  @!P0 BRA `(.L_x_45) ;  /* 0x0000004c00a88947 */ /* 0x002fea0003800000 */
.L_x_131:
[----:B------:R-:W-:-:S04]  /*2a60*/  UIADD3 UR4, UPT, UPT, UR4, 0x1, URZ ;  /* 0x0000000104047890 */ /* 0x000fc8000fffe0ff */
[----:B------:R-:W-:-:S04]  /*2a70*/  UISETP.NE.AND UP0, UPT, UR4, 0x4, UPT ;  /* 0x000000040400788c */ /* 0x000fc8000bf05270 */
[----:B------:R-:W-:Y:S02]  /*2a80*/  USEL UR5, URZ, 0x1, UP0 ;  /* 0x00000001ff057887 */ /* 0x000fe40008000000 */
[----:B------:R-:W-:-:S04]  /*2a90*/  USEL UR4, UR4, URZ, UP0 ;  /* 0x000000ff04047287 */ /* 0x000fc80008000000 */
[----:B------:R-:W-:Y:S01]  /*2aa0*/  ULEA UR4, UR4, UR7, 0x3 ;  /* 0x0000000704047291 */ /* 0x000fe2000f8e18ff */
[----:B------:R-:W-:-:S04]  /*2ab0*/  LOP3.LUT R2, R2, UR5, RZ, 0x3c, !PT ;  /* 0x0000000502027c12 */ /* 0x000fc8000f8e3cff */
[----:B------:R-:W-:Y:S01]  /*2ac0*/  SHF.L.U32 R2, R2, 0x1f, RZ ;  /* 0x0000001f02027819 */ /* 0x000fe200000006ff */
[----:B-1----:R-:W-:-:S07]  /*2ad0*/  IMAD.U32 R0, RZ, RZ, UR4 ;  /* 0x00000004ff007e24 */ /* 0x002fce000f8e00ff */
.L_x_46:
[----:B-1----:R1:W2:Y:S02]  /*2ae0*/  SYNCS.PHASECHK.TRANS64.TRYWAIT P0, [R0+URZ], R2 ;  /* 0x00000002000075a7 */ /* 0x0022a400080011ff */
[----:B--2---:R-:W-:Y:S05]  /*2af0*/  @!P0 NANOSLEEP.SYNCS 0x989680 ;  /* 0x009896800000895d */ /* 0x004fea0003900000 */
[----:B------:R-:W2:Y:S02]  /*2b00*/  @!P0 SYNCS.PHASECHK.TRANS64 P0, [R0+URZ], R2 ;  /* 0x00000002000085a7 */ /* 0x000ea400080010ff */
[----:B--2---:R-:W-:Y:S05]  /*2b10*/  @P0 EXIT ;  /* 0x000000000000094d */ /* 0x004fea0003800000 */
[----:B------:R-:W-:Y:S05]  /*2b20*/  BRA `(.L_x_46) ;  /* 0xfffffffc00ec7947 */ /* 0x000fea000383ffff */
.L_x_22:
[----:B------:R-:W-:-:S04]  /*2b30*/  UISETP.NE.AND UP0, UPT, UR54, URZ, UPT ;  /* 0x000000ff3600728c */ /* 0x000fc8000bf05270 */
[----:B------:R-:W-:-:S09]  /*2b40*/  UISETP.NE.OR UP0, UPT, UR22, 0x1, UP0 ;  /* 0x000000011600788c */ /* 0x000fd20008705670 */
[----:B------:R-:W-:Y:S05]  /*2b50*/  BRA.U UP0, `(.L_x_47) ;  /* 0x0000000500487547 */ /* 0x000fea000b800000 */
[----:B------:R-:W-:Y:S01]  /*2b60*/  ISETP.GE.U32.AND P2, PT, R0, 0x4, PT ;  /* 0x000000040000780c */ /* 0x000fe20003f46070 */
[----:B------:R-:W-:Y:S01]  /*2b70*/  IMAD.MOV.U32 R12, RZ, RZ, 0x1 ;  /* 0x00000001ff0c7424 */ /* 0x000fe200078e00ff */
[----:B------:R-:W-:Y:S02]  /*2b80*/  CS2R R10, SRZ ;  /* 0x00000000000a7805 */ /* 0x000fe4000001ff00 */
[----:B------:R-:W-:Y:S01]  /*2b90*/  CS2R R8, SRZ ;  /* 0x0000000000087805 */ /* 0x000fe2000001ff00 */
[----:B------:R-:W-:Y:S01]  /*2ba0*/  UMOV UR6, 0x400 ;  /* 0x0000040000067882 */ /* 0x000fe20000000000 */
[----:B------:R-:W-:Y:S01]  /*2bb0*/  UMOV UR5, URZ ;  /* 0x000000ff00057c82 */ /* 0x000fe20008000000 */
[----:B------:R-:W-:-:S12]  /*2bc0*/  ULEA UR6, UR54, UR6, 0x18 ;  /* 0x0000000636067291 */ /* 0x000fd8000f8ec0ff */
.L_x_51:
[----:B------:R-:W-:Y:S02]  /*2bd0*/  LEA R2, R8, UR6, 0x3 ;  /* 0x0000000608027c11 */ /* 0x000fe4000f8e18ff */
[----:B------:R-:W-:-:S03]  /*2be0*/  SHF.L.U32 R4, R9, 0x1f, RZ ;  /* 0x0000001f09047819 */ /* 0x000fc600000006ff */
[----:B------:R-:W-:Y:S01]  /*2bf0*/  VIADD R5, R2, 0xf0 ;  /* 0x000000f002057836 */ /* 0x000fe20000000000 */
[----:B------:R-:W2:Y:S02]  /*2c00*/  SYNCS.PHASECHK.TRANS64.TRYWAIT P0, [R2+URZ+0xe0], R4 ;  /* 0x0000e004020075a7 */ /* 0x000ea400080011ff */
[----:B--2---:R-:W-:Y:S05]  /*2c10*/  @!P0 BRA `(.L_x_48) ;  /* 0x0000004c00508947 */ /* 0x004fea0003800000 */
.L_x_132:
[----:B------:R-:W-:Y:S01]  /*2c20*/  ULEA UR4, UR5, UR6, 0x3 ;  /* 0x0000000605047291 */ /* 0x000fe2000f8e18ff */
[----:B--2---:R-:W-:Y:S01]  /*2c30*/  PRMT R2, RZ, 0x654, R5 ;  /* 0x00000654ff027816 */ /* 0x004fe20000000005 */
[----:B------:R-:W-:Y:S01]  /*2c40*/  @!P2 IMAD.MOV.U32 R4, RZ, RZ, 0x10 ;  /* 0x00000010ff04a424 */ /* 0x000fe200078e00ff */
[----:B------:R-:W-:Y:S01]  /*2c50*/  SHF.L.U32 R5, R12, 0x1f, RZ ;  /* 0x0000001f0c057819 */ /* 0x000fe200000006ff */
[----:B------:R-:W-:Y:S01]  /*2c60*/  UIADD3 UR7, UPT, UPT, UR4, 0x80, URZ ;  /* 0x0000008004077890 */ /* 0x000fe2000fffe0ff */
[----:B------:R2:W-:Y:S05]  /*2c70*/  SYNCS.ARRIVE.TRANS64.RED.A1T0 RZ, [R2+URZ], RZ ;  /* 0x000000ff02ff79a7 */ /* 0x0005ea00081004ff */
[----:B------:R-:W-:Y:S01]  /*2c80*/  IMAD.U32 R6, RZ, RZ, UR7 ;  /* 0x00000007ff067e24 */ /* 0x000fe2000f8e00ff */
[----:B------:R-:W3:Y:S04]  /*2c90*/  SYNCS.PHASECHK.TRANS64.TRYWAIT P0, [UR4+0x90], R5 ;  /* 0x00009005ff0075a7 */ /* 0x000ee80008001104 */
[----:B------:R-:W-:Y:S01]  /*2ca0*/  PRMT R6, R0, 0x654, R6 ;  /* 0x0000065400067816 */ /* 0x000fe20000000006 */
[----:B--23--:R-:W-:Y:S06]  /*2cb0*/  @!P0 BRA `(.L_x_49) ;  /* 0x0000004c003c8947 */ /* 0x00cfec0003800000 */
.L_x_134:
[----:B------:R-:W-:Y:S01]  /*2cc0*/  ULEA UR8, UR5, UR6, 0x4 ;  /* 0x0000000605087291 */ /* 0x000fe2000f8e20ff */
[----:B------:R-:W-:Y:S01]  /*2cd0*/  SEL R3, R6, R3, !P2 ;  /* 0x0000000306037207 */ /* 0x000fe20005000000 */
[----:B------:R-:W-:Y:S01]  /*2ce0*/  UIADD3 UR9, UPT, UPT, UR4, 0x80, URZ ;  /* 0x0000008004097890 */ /* 0x000fe2000fffe0ff */
[----:B--2---:R-:W-:Y:S01]  /*2cf0*/  LEA R2, R11, UR6, 0x3 ;  /* 0x000000060b027c11 */ /* 0x004fe2000f8e18ff */
[----:B------:R-:W-:Y:S01]  /*2d00*/  UIADD3 UR8, UPT, UPT, UR8, 0x110, URZ ;  /* 0x0000011008087890 */ /* 0x000fe2000fffe0ff */
[----:B------:R2:W-:Y:S01]  /*2d10*/  @!P2 SYNCS.ARRIVE.TRANS64.RED RZ, [R3+URZ], R4 ;  /* 0x0000000403ffa9a7 */ /* 0x0005e200080004ff */
[----:B------:R-:W-:Y:S01]  /*2d20*/  UIADD3 UR4, UPT, UPT, UR5, 0x1, URZ ;  /* 0x0000000105047890 */ /* 0x000fe2000fffe0ff */
[----:B------:R-:W-:-:S03]  /*2d30*/  VIADD R8, R8, 0x1 ;  /* 0x0000000108087836 */ /* 0x000fc60000000000 */
[----:B------:R-:W-:Y:S02]  /*2d40*/  UISETP.NE.AND UP0, UPT, UR4, 0x2, UPT ;  /* 0x000000020400788c */ /* 0x000fe4000bf05270 */
[----:B------:R-:W-:Y:S01]  /*2d50*/  ISETP.NE.AND P0, PT, R8, 0x2, PT ;  /* 0x000000020800780c */ /* 0x000fe20003f05270 */
[----:B------:R-:W-:Y:S06]  /*2d60*/  UGETNEXTWORKID.BROADCAST [UR8], [UR9] ;  /* 0x00000000080073ca */ /* 0x000fec0008000100 */
[----:B------:R-:W-:Y:S02]  /*2d70*/  USEL UR7, URZ, 0x1, UP0 ;  /* 0x00000001ff077887 */ /* 0x000fe40008000000 */
[----:B------:R-:W-:-:S04]  /*2d80*/  USEL UR5, UR4, URZ, UP0 ;  /* 0x000000ff04057287 */ /* 0x000fc80008000000 */
[----:B------:R-:W-:Y:S02]  /*2d90*/  LOP3.LUT R12, R12, UR7, RZ, 0x3c, !PT ;  /* 0x000000070c0c7c12 */ /* 0x000fe4000f8e3cff */
[----:B--2---:R-:W-:-:S04]  /*2da0*/  SHF.L.U32 R4, R10, 0x1f, RZ ;  /* 0x0000001f0a047819 */ /* 0x004fc800000006ff */
[----:B------:R-:W2:Y:S02]  /*2db0*/  SYNCS.PHASECHK.TRANS64.TRYWAIT P1, [R2+URZ+0x80], R4 ;  /* 0x00008004020075a7 */ /* 0x000ea400080211ff */
[----:B--2---:R-:W-:Y:S05]  /*2dc0*/  @!P1 BRA `(.L_x_50) ;  /* 0x0000004c00109947 */ /* 0x004fea0003800000 */
.L_x_135:
[C---:B--2---:R-:W-:Y:S01]  /*2dd0*/  LEA R4, R11.reuse, UR6, 0x4 ;  /* 0x000000060b047c11 */ /* 0x044fe2000f8e20ff */
[----:B------:R-:W-:Y:S01]  /*2de0*/  VIADD R2, R2, 0x90 ;  /* 0x0000009002027836 */ /* 0x000fe20000000000 */
[----:B------:R-:W-:Y:S01]  /*2df0*/  SEL R8, R8, RZ, P0 ;  /* 0x000000ff08087207 */ /* 0x000fe20000000000 */
[----:B------:R-:W-:-:S03]  /*2e00*/  VIADD R11, R11, 0x1 ;  /* 0x000000010b0b7836 */ /* 0x000fc60000000000 */
[----:B------:R-:W2:Y:S01]  /*2e10*/  LDS.128 R4, [R4+0x110] ;  /* 0x0001100004047984 */ /* 0x000ea20000000c00 */
[----:B------:R-:W-:Y:S02]  /*2e20*/  PRMT R2, RZ, 0x654, R2 ;  /* 0x00000654ff027816 */ /* 0x000fe40000000002 */
[C---:B------:R-:W-:Y:S01]  /*2e30*/  ISETP.NE.AND P1, PT, R11.reuse, 0x2, PT ;  /* 0x000000020b00780c */ /* 0x040fe20003f25270 */
[----:B------:R-:W-:Y:S01]  /*2e40*/  @!PT LDS RZ, [RZ] ;  /* 0x00000000fffff984 */ /* 0x000fe20000000800 */
[----:B------:R-:W-:Y:S01]  /*2e50*/  @!PT LDS RZ, [RZ] ;  /* 0x00000000fffff984 */ /* 0x000fe20000000800 */
[----:B------:R-:W-:Y:S01]  /*2e60*/  @!PT LDS RZ, [RZ] ;  /* 0x00000000fffff984 */ /* 0x000fe20000000800 */
[----:B------:R-:W-:Y:S01]  /*2e70*/  @!PT LDS RZ, [RZ] ;  /* 0x00000000fffff984 */ /* 0x000fe20000000800 */
[----:B------:R3:W-:Y:S06]  /*2e80*/  MEMBAR.ALL.CTA ;  /* 0x0000000000007992 */ /* 0x0007ec0000008000 */
[----:B---3--:R-:W3:Y:S01]  /*2e90*/  FENCE.VIEW.ASYNC.S ;  /* 0x00000000000073c6 */ /* 0x008ee20000000000 */
[----:B------:R-:W-:Y:S01]  /*2ea0*/  SEL R11, R11, RZ, P1 ;  /* 0x000000ff0b0b7207 */ /* 0x000fe20000800000 */
[----:B---3--:R3:W-:Y:S01]  /*2eb0*/  SYNCS.ARRIVE.TRANS64.RED.A1T0 RZ, [R2+URZ], RZ ;  /* 0x000000ff02ff79a7 */ /* 0x0087e200081004ff */
[----:B--2---:R-:W-:-:S02]  /*2ec0*/  LOP3.LUT P3, RZ, R6, 0x1, RZ, 0xc0, !PT ;  /* 0x0000000106ff7812 */ /* 0x004fc4000786c0ff */
[----:B------:R-:W-:-:S04]  /*2ed0*/  SEL R4, RZ, 0x1, P1 ;  /* 0x00000001ff047807 */ /* 0x000fc80000800000 */
[----:B------:R-:W-:Y:S02]  /*2ee0*/  LOP3.LUT R10, R10, R4, RZ, 0x3c, !PT ;  /* 0x000000040a0a7212 */ /* 0x000fe400078e3cff */
[----:B---3--:R-:W-:-:S04]  /*2ef0*/  SEL R2, RZ, 0x1, P0 ;  /* 0x00000001ff027807 */ /* 0x008fc80000000000 */
[----:B------:R-:W-:Y:S01]  /*2f00*/  LOP3.LUT R9, R9, R2, RZ, 0x3c, !PT ;  /* 0x0000000209097212 */ /* 0x000fe200078e3cff */
[----:B------:R-:W-:Y:S06]  /*2f10*/  @P3 BRA `(.L_x_51) ;  /* 0xfffffffc002c3947 */ /* 0x000fec000383ffff */
[----:B------:R-:W-:Y:S01]  /*2f20*/  ULEA UR4, UR5, UR6, 0x3 ;  /* 0x0000000605047291 */ /* 0x000fe2000f8e18ff */
[----:B------:R-:W-:-:S08]  /*2f30*/  SHF.L.U32 R2, R12, 0x1f, RZ ;  /* 0x0000001f0c027819 */ /* 0x000fd000000006ff */
[----:B------:R-:W2:Y:S02]  /*2f40*/  SYNCS.PHASECHK.TRANS64 P0, [UR4+0x90], R2 ;  /* 0x00009002ff0075a7 */ /* 0x000ea40008001004 */
[----:B--2---:R-:W-:Y:S05]  /*2f50*/  @P0 BRA `(.L_x_52) ;  /* 0x0000000000080947 */ /* 0x004fea0003800000 */
[----:B------:R-:W2:Y:S02]  /*2f60*/  SYNCS.PHASECHK.TRANS64.TRYWAIT P0, [UR4+0x90], R2 ;  /* 0x00009002ff0075a7 */ /* 0x000ea40008001104 */
[----:B--2---:R-:W-:Y:S05]  /*2f70*/  @!P0 BRA `(.L_x_53) ;  /* 0x0000004800b88947 */ /* 0x004fea0003800000 */
.L_x_52:
[----:B------:R-:W-:-:S04]  /*2f80*/  UIADD3 UR7, UPT, UPT, UR5, 0x1, URZ ;  /* 0x0000000105077890 */ /* 0x000fc8000fffe0ff */
[----:B------:R-:W-:-:S04]  /*2f90*/  UISETP.NE.AND UP0, UPT, UR7, 0x2, UPT ;  /* 0x000000020700788c */ /* 0x000fc8000bf05270 */
[----:B------:R-:W-:Y:S02]  /*2fa0*/  USEL UR8, URZ, 0x1, UP0 ;  /* 0x00000001ff087887 */ /* 0x000fe40008000000 */
[----:B------:R-:W-:-:S04]  /*2fb0*/  USEL UR7, UR7, URZ, UP0 ;  /* 0x000000ff07077287 */ /* 0x000fc80008000000 */
[----:B------:R-:W-:Y:S01]  /*2fc0*/  ULEA UR7, UR7, UR6, 0x3 ;  /* 0x0000000607077291 */ /* 0x000fe2000f8e18ff */
[----:B--2---:R-:W-:-:S04]  /*2fd0*/  LOP3.LUT R2, R12, UR8, RZ, 0x3c, !PT ;  /* 0x000000080c027c12 */ /* 0x004fc8000f8e3cff */
[----:B------:R-:W-:-:S04]  /*2fe0*/  SHF.L.U32 R0, R2, 0x1f, RZ ;  /* 0x0000001f02007819 */ /* 0x000fc800000006ff */
[----:B------:R-:W2:Y:S02]  /*2ff0*/  SYNCS.PHASECHK.TRANS64 P0, [UR7+0x90], R0 ;  /* 0x00009000ff0075a7 */ /* 0x000ea40008001007 */
[----:B-12---:R-:W-:Y:S05]  /*3000*/  @P0 EXIT ;  /* 0x000000000000094d */ /* 0x006fea0003800000 */
[----:B------:R-:W-:Y:S02]  /*3010*/  SHF.L.U32 R2, R2, 0x1f, RZ ;  /* 0x0000001f02027819 */ /* 0x000fe400000006ff */
[----:B------:R-:W-:-:S07]  /*3020*/  MOV R0, UR7 ;  /* 0x0000000700007c02 */ /* 0x000fce0008000f00 */
.L_x_54:
[----:B-1----:R1:W2:Y:S02]  /*3030*/  SYNCS.PHASECHK.TRANS64.TRYWAIT P0, [R0+URZ+0x90], R2 ;  /* 0x00009002000075a7 */ /* 0x0022a400080011ff */
[----:B--2---:R-:W-:Y:S05]  /*3040*/  @!P0 NANOSLEEP.SYNCS 0x989680 ;  /* 0x009896800000895d */ /* 0x004fea0003900000 */
[----:B------:R-:W2:Y:S02]  /*3050*/  @!P0 SYNCS.PHASECHK.TRANS64 P0, [R0+URZ+0x90], R2 ;  /* 0x00009002000085a7 */ /* 0x000ea400080010ff */
[----:B--2---:R-:W-:Y:S05]  /*3060*/  @P0 EXIT ;  /* 0x000000000000094d */ /* 0x004fea0003800000 */
[----:B------:R-:W-:Y:S05]  /*3070*/  BRA `(.L_x_54) ;  /* 0xfffffffc00ec7947 */ /* 0x000fea000383ffff */
.L_x_47:
[----:B------:R-:W-:Y:S05]  /*3080*/  BRA.U UP4, `(.L_x_55) ;  /* 0x0000000d04d47547 */ /* 0x000fea000b800000 */
[----:B------:R-:W-:Y:S01]  /*3090*/  UMOV UR4, 0x40 ;  /* 0x0000004000047882 */ /* 0x000fe20000000000 */
[----:B------:R-:W-:Y:S01]  /*30a0*/  NOP ;  /* 0x0000000000007918 */ /* 0x000fe20000000000 */
[----:B------:R-:W-:Y:S01]  /*30b0*/  ULEA UR5, UR54, UR4, 0x18 ;  /* 0x0000000436057291 */ /* 0x000fe2000f8ec0ff */
[----:B------:R-:W-:Y:S02]  /*30c0*/  UMOV UR6, 0x400 ;  /* 0x0000040000067882 */ /* 0x000fe40000000000 */
[----:B------:R-:W-:-:S06]  /*30d0*/  ULEA UR6, UR54, UR6, 0x18 ;  /* 0x0000000636067291 */ /* 0x000fcc000f8ec0ff */
[----:B------:R-:W2:Y:S02]  /*30e0*/  LDS.U8 R0, [UR5+0x1c] ;  /* 0x00001c05ff007984 */ /* 0x000ea40008000000 */
[----:B--2---:R-:W-:-:S13]  /*30f0*/  ISETP.NE.AND P0, PT, R0, RZ, PT ;  /* 0x000000ff0000720c */ /* 0x004fda0003f05270 */
[----:B------:R-:W-:Y:S05]  /*3100*/  @P0 BRA `(.L_x_56) ;  /* 0x0000000000580947 */ /* 0x000fea0003800000 */
[----:B------:R-:W-:-:S13]  /*3110*/  ELECT P0, URZ, PT ;  /* 0x0000000000ff782f */ /* 0x000fda0003800000 */
[----:B------:R-:W-:Y:S05]  /*3120*/  @!P0 BRA `(.L_x_57) ;  /* 0x0000000000608947 */ /* 0x000fea0003800000 */
[----:B------:R-:W-:Y:S01]  /*3130*/  UMOV UR4, 0x10 ;  /* 0x0000001000047882 */ /* 0x000fe20000000000 */
[----:B------:R-:W-:Y:S01]  /*3140*/  HFMA2 R0, -RZ, RZ, 0, 5.9604644775390625e-08 ;  /* 0x00000001ff007431 */ /* 0x000fe200000001ff */
[----:B------:R-:W-:-:S03]  /*3150*/  MOV R3, 0xffff ;  /* 0x0000ffff00037802 */ /* 0x000fc60000000f00 */
[----:B------:R-:W-:Y:S04]  /*3160*/  DEPBAR.LE SB2, 0x36 ;  /* 0x0000ad800000791a */ /* 0x000fe80000000000 */
[----:B------:R-:W2:Y:S02]  /*3170*/  UTCATOMSWS.FIND_AND_SET.ALIGN UP0, UR4, UR4 ;  /* 0x00000004000475e3 */ /* 0x000ea40008000800 */
[----:B--2---:R-:W-:Y:S01]  /*3180*/  MOV R4, UR4 ;  /* 0x0000000400047c02 */ /* 0x004fe20008000f00 */
[----:B------:R-:W-:Y:S06]  /*3190*/  BRA.U UP0, `(.L_x_58) ;  /* 0x0000000100187547 */ /* 0x000fec000b800000 */
.L_x_59:
[----:B------:R-:W-:Y:S05]  /*31a0*/  NANOSLEEP 0x64 ;  /* 0x000000640000795d */ /* 0x000fea0003800000 */
[----:B------:R-:W-:-:S05]  /*31b0*/  UMOV UR4, 0x10 ;  /* 0x0000001000047882 */ /* 0x000fca0000000000 */
[----:B------:R-:W-:Y:S04]  /*31c0*/  DEPBAR.LE SB2, 0x36 ;  /* 0x0000ad800000791a */ /* 0x000fe80000000000 */
[----:B------:R-:W2:Y:S02]  /*31d0*/  UTCATOMSWS.FIND_AND_SET.ALIGN UP0, UR4, UR4 ;  /* 0x00000004000475e3 */ /* 0x000ea40008000800 */
[----:B--2---:R-:W-:Y:S01]  /*31e0*/  MOV R4, UR4 ;  /* 0x0000000400047c02 */ /* 0x004fe20008000f00 */
[----:B------:R-:W-:Y:S05]  /*31f0*/  BRA.U !UP0, `(.L_x_59) ;  /* 0xfffffffd08e87547 */ /* 0x000fea000b83ffff */
.L_x_58:
[-C--:B------:R-:W-:Y:S02]  /*3200*/  SHF.L.U32 R3, R3, R4.reuse, RZ ;  /* 0x0000000403037219 */ /* 0x080fe400000006ff */
[----:B------:R-:W-:Y:S01]  /*3210*/  SHF.L.U32 R0, R0, R4, RZ ;  /* 0x0000000400007219 */ /* 0x000fe200000006ff */
[----:B------:R-:W-:Y:S02]  /*3220*/  IMAD.SHL.U32 R4, R4, 0x20, RZ ;  /* 0x0000002004047824 */ /* 0x000fe400078e00ff */
[----:B------:R2:W-:Y:S04]  /*3230*/  ATOMS.OR RZ, [UR5+0x14], R3 ;  /* 0x00001403ffff798c */ /* 0x0005e8000b000005 */
[----:B------:R2:W-:Y:S04]  /*3240*/  ATOMS.OR RZ, [UR5+0x18], R0 ;  /* 0x00001800ffff798c */ /* 0x0005e8000b000005 */
[----:B------:R2:W-:Y:S01]  /*3250*/  STS [UR6+0x130], R4 ;  /* 0x00013004ff007988 */ /* 0x0005e20008000806 */
[----:B------:R-:W-:Y:S05]  /*3260*/  BRA `(.L_x_57) ;  /* 0x0000000000107947 */ /* 0x000fea0003800000 */
.L_x_56:
[----:B------:R-:W-:Y:S02]  /*3270*/  MOV R0, 0xffffffff ;  /* 0xffffffff00007802 */ /* 0x000fe40000000f00 */
[----:B------:R-:W-:-:S03]  /*3280*/  MOV R4, 0x32b0 ;  /* 0x000032b000047802 */ /* 0x000fc60000000f00 */
[----:B------:R2:W-:Y:S04]  /*3290*/  STS [UR6+0x130], R0 ;  /* 0x00013000ff007988 */ /* 0x0005e80008000806 */
[----:B-12--5:R-:W-:Y:S05]  /*32a0*/  CALL.REL.NOINC `($__internal_1_$__cuda_sm10x_tcgen05_guardrail_trap_phase_invalid_during_alloc) ;  /* 0x0000004c00907944 */ /* 0x026fea0003c00000 */
.L_x_57:
[----:B------:R-:W-:Y:S05]  /*32b0*/  WARPSYNC.ALL ;  /* 0x0000000000007948 */ /* 0x000fea0003800000 */
[----:B------:R-:W3:Y:S01]  /*32c0*/  S2UR UR4, SR_CgaCtaId ;  /* 0x00000000000479c3 */ /* 0x000ee20000008800 */
[----:B------:R-:W-:Y:S01]  /*32d0*/  UMOV UR26, 0x400 ;  /* 0x00000400001a7882 */ /* 0x000fe20000000000 */
[----:B------:R-:W-:-:S06]  /*32e0*/  NOP ;  /* 0x0000000000007918 */ /* 0x000fcc0000000000 */
[----:B------:R-:W-:Y:S06]  /*32f0*/  BAR.ARV 0x6, 0xa0 ;  /* 0x0182800000007b1d */ /* 0x000fec0000002000 */
[----:B------:R-:W4:Y:S01]  /*3300*/  LDCU UR5, c[0x0][0x38c] ;  /* 0x00007180ff0577ac */ /* 0x000f220008000800 */
[----:B------:R-:W-:Y:S01]  /*3310*/  LOP3.LUT R2, R2, 0xffff, RZ, 0xc0, !PT ;  /* 0x0000ffff02027812 */ /* 0x000fe200078ec0ff */
[----:B------:R-:W-:Y:S01]  /*3320*/  IMAD.MOV.U32 R11, RZ, RZ, 0x1 ;  /* 0x00000001ff0b7424 */ /* 0x000fe200078e00ff */
[----:B------:R-:W-:Y:S01]  /*3330*/  CS2R R8, SRZ ;  /* 0x0000000000087805 */ /* 0x000fe2000001ff00 */
[----:B------:R-:W1:Y:S01]  /*3340*/  LDCU UR7, c[0x0][0x38c] ;  /* 0x00007180ff0777ac */ /* 0x000e620008000800 */
[----:B------:R-:W-:Y:S01]  /*3350*/  R2UR UR27, R2 ;  /* 0x00000000021b72ca */ /* 0x000fe200000e0000 */
[----:B------:R-:W-:Y:S01]  /*3360*/  IMAD.MOV.U32 R10, RZ, RZ, RZ ;  /* 0x000000ffff0a7224 */ /* 0x000fe200078e00ff */
[----:B------:R-:W-:Y:S01]  /*3370*/  UMOV UR30, URZ ;  /* 0x000000ff001e7c82 */ /* 0x000fe20008000000 */
[----:B------:R-:W-:Y:S01]  /*3380*/  UMOV UR24, URZ ;  /* 0x000000ff00187c82 */ /* 0x000fe20008000000 */
[----:B---3--:R-:W-:Y:S01]  /*3390*/  ULEA UR26, UR4, UR26, 0x18 ;  /* 0x0000001a041a7291 */ /* 0x008fe2000f8ec0ff */
[----:B------:R-:W-:Y:S01]  /*33a0*/  UMOV UR38, 0x0 ;  /* 0x0000000000267882 */ /* 0x000fe20000000000 */
[----:B------:R-:W-:-:S02]  /*33b0*/  UMOV UR39, 0x4100490 ;  /* 0x0410049000277882 */ /* 0x000fc40000000000 */
[----:B------:R-:W-:Y:S02]  /*33c0*/  UIADD3 UR4, UPT, UPT, UR26, 0x3400, URZ ;  /* 0x000034001a047890 */ /* 0x000fe4000fffe0ff */
[----:B------:R-:W-:Y:S02]  /*33d0*/  UIADD3 UR6, UPT, UPT, UR26, 0xb400, URZ ;  /* 0x0000b4001a067890 */ /* 0x000fe4000fffe0ff */
[----:B----4-:R-:W-:Y:S01]  /*33e0*/  UIADD3 UR5, UPT, UPT, UR5, 0x3f, URZ ;  /* 0x0000003f05057890 */ /* 0x010fe2000fffe0ff */
[----:B--2---:R-:W2:Y:S01]  /*33f0*/  LDS R0, [UR26+0x130] ;  /* 0x0001301aff007984 */ /* 0x004ea20008000800 */
[----:B-1----:R-:W-:Y:S01]  /*3400*/  UMOV UR36, 0x0 ;  /* 0x0000000000247882 */ /* 0x002fe20000000000 */
[----:B------:R-:W-:Y:S01]  /*3410*/  UMOV UR37, 0x4100490 ;  /* 0x0410049000257882 */ /* 0x000fe20000000000 */
[----:B------:R-:W-:Y:S02]  /*3420*/  USHF.R.S32.HI UR40, URZ, 0x1f, UR5 ;  /* 0x0000001fff287899 */ /* 0x000fe40008011405 */
[----:B------:R-:W-:-:S02]  /*3430*/  UISETP.GE.AND UP4, UPT, UR7, 0x1, UPT ;  /* 0x000000010700788c */ /* 0x000fc4000bf86270 */
[----:B------:R-:W-:Y:S02]  /*3440*/  ULEA.HI UR40, UR40, UR5, URZ, 0x6 ;  /* 0x0000000528287291 */ /* 0x000fe4000f8f30ff */
[----:B------:R-:W-:Y:S02]  /*3450*/  USHF.R.U32.HI UR5, URZ, 0x4, UR4 ;  /* 0x00000004ff057899 */ /* 0x000fe40008011604 */
[----:B------:R-:W-:Y:S02]  /*3460*/  USHF.R.S32.HI UR40, URZ, 0x6, UR40 ;  /* 0x00000006ff287899 */ /* 0x000fe40008011428 */
[----:B------:R-:W-:Y:S02]  /*3470*/  USHF.R.U32.HI UR4, URZ, 0x4, UR6 ;  /* 0x00000004ff047899 */ /* 0x000fe40008011606 */
[----:B------:R-:W-:Y:S02]  /*3480*/  UISETP.LT.AND UP0, UPT, UR40, 0x1, UPT ;  /* 0x000000012800788c */ /* 0x000fe4000bf01270 */
[----:B------:R-:W-:-:S02]  /*3490*/  ULOP3.LUT UR5, UR5, 0x3fff, URZ, 0xc0, !UPT ;  /* 0x00003fff05057892 */ /* 0x000fc4000f8ec0ff */
[----:B------:R-:W-:Y:S02]  /*34a0*/  ULOP3.LUT UR4, UR4, 0x3fff, URZ, 0xc0, !UPT ;  /* 0x00003fff04047892 */ /* 0x000fe4000f8ec0ff */
[----:B------:R-:W-:Y:S02]  /*34b0*/  USEL UR41, UR40, 0x1, !UP0 ;  /* 0x0000000128297887 */ /* 0x000fe4000c000000 */
[----:B------:R-:W-:Y:S02]  /*34c0*/  ULOP3.LUT UR28, UR5, 0x10000, URZ, 0xfc, !UPT ;  /* 0x00010000051c7892 */ /* 0x000fe4000f8efcff */
[----:B------:R-:W-:Y:S02]  /*34d0*/  ULOP3.LUT UR29, UR4, 0x10000, URZ, 0xfc, !UPT ;  /* 0x00010000041d7892 */ /* 0x000fe4000f8efcff */
[----:B------:R-:W-:Y:S01]  /*34e0*/  UIADD3 UR41, UPT, UPT, -UR41, URZ, URZ ;  /* 0x000000ff29297290 */ /* 0x000fe2000fffe1ff */
[----:B------:R-:W-:Y:S01]  /*34f0*/  UMOV UR34, 0x0 ;  /* 0x0000000000227882 */ /* 0x000fe20000000000 */
[----:B------:R-:W-:Y:S01]  /*3500*/  UMOV UR35, 0x4100490 ;  /* 0x0410049000237882 */ /* 0x000fe20000000000 */
[----:B------:R-:W-:Y:S01]  /*3510*/  UMOV UR32, 0x0 ;  /* 0x0000000000207882 */ /* 0x000fe20000000000 */
[----:B------:R-:W-:Y:S01]  /*3520*/  UMOV UR33, 0x4100490 ;  /* 0x0410049000217882 */ /* 0x000fe20000000000 */
[----:B--2---:R-:W-:-:S15]  /*3530*/  R2UR UR42, R0 ;  /* 0x00000000002a72ca */ /* 0x004fde00000e0000 */
.L_x_66:
[----:B------:R-:W-:Y:S02]  /*3540*/  LEA R0, R10, UR26, 0x3 ;  /* 0x0000001a0a007c11 */ /* 0x000fe4000f8e18ff */
[----:B------:R-:W-:Y:S02]  /*3550*/  SHF.L.U32 R2, R9, 0x1f, RZ ;  /* 0x0000001f09027819 */ /* 0x000fe400000006ff */
[----:B------:R-:W-:Y:S01]  /*3560*/  PLOP3.LUT P0, PT, PT, PT, UP4, 0x80, 0x8 ;  /* 0x000000000008781c */ /* 0x000fe20003f0f048 */
[----:B------:R-:W-:Y:S01]  /*3570*/  VIADD R3, R0, 0x90 ;  /* 0x0000009000037836 */ /* 0x000fe20000000000 */
[----:B-1----:R-:W1:Y:S02]  /*3580*/  SYNCS.PHASECHK.TRANS64.TRYWAIT P1, [R0+URZ+0x80], R2 ;  /* 0x00008002000075a7 */ /* 0x002e6400080211ff */
[----:B-1-3--:R-:W-:Y:S09]  /*3590*/  @!P1 BRA `(.L_x_60) ;  /* 0x0000004400489947 */ /* 0x00aff20003800000 */
.L_x_137:
[----:B------:R-:W-:Y:S01]  /*35a0*/  LEA R4, R10, UR26, 0x4 ;  /* 0x0000001a0a047c11 */ /* 0x000fe2000f8e20ff */
[----:B------:R-:W-:Y:S01]  /*35b0*/  @UP4 ULEA UR4, UR24, UR26, 0x3 ;  /* 0x0000001a18044291 */ /* 0x000fe2000f8e18ff */
[----:B------:R-:W-:Y:S01]  /*35c0*/  PLOP3.LUT P2, PT, PT, PT, PT, 0x80, 0x8 ;  /* 0x000000000008781c */ /* 0x000fe20003f4f070 */
[----:B------:R-:W-:Y:S01]  /*35d0*/  ULEA UR31, UR30, UR26, 0x3 ;  /* 0x0000001a1e1f7291 */ /* 0x000fe2000f8e18ff */
[----:B------:R-:W-:Y:S02]  /*35e0*/  PRMT R3, RZ, 0x654, R3 ;  /* 0x00000654ff037816 */ /* 0x000fe40000000003 */
[----:B------:R-:W2:Y:S01]  /*35f0*/  LDS.128 R4, [R4+0x110] ;  /* 0x0001100004047984 */ /* 0x000ea20000000c00 */
[----:B-1----:R-:W-:Y:S02]  /*3600*/  @P0 SHF.L.U32 R2, R8, 0x1f, RZ ;  /* 0x0000001f08020819 */ /* 0x002fe400000006ff */
[----:B------:R-:W-:Y:S01]  /*3610*/  SHF.L.U32 R0, R11, 0x1f, RZ ;  /* 0x0000001f0b007819 */ /* 0x000fe200000006ff */
[----:B------:R-:W-:Y:S01]  /*3620*/  @!PT LDS RZ, [RZ] ;  /* 0x00000000fffff984 */ /* 0x000fe20000000800 */
[----:B------:R-:W-:Y:S01]  /*3630*/  @!PT LDS RZ, [RZ] ;  /* 0x00000000fffff984 */ /* 0x000fe20000000800 */
[----:B------:R-:W-:Y:S01]  /*3640*/  @!PT LDS RZ, [RZ] ;  /* 0x00000000fffff984 */ /* 0x000fe20000000800 */
[----:B------:R-:W-:Y:S01]  /*3650*/  @!PT LDS RZ, [RZ] ;  /* 0x00000000fffff984 */ /* 0x000fe20000000800 */
[----:B------:R1:W-:Y:S06]  /*3660*/  MEMBAR.ALL.CTA ;  /* 0x0000000000007992 */ /* 0x0003ec0000008000 */
[----:B-1----:R-:W1:Y:S02]  /*3670*/  FENCE.VIEW.ASYNC.S ;  /* 0x00000000000073c6 */ /* 0x002e640000000000 */
[----:B-1----:R1:W-:Y:S01]  /*3680*/  SYNCS.ARRIVE.TRANS64.RED.A1T0 RZ, [R3+URZ], RZ ;  /* 0x000000ff03ff79a7 */ /* 0x0023e200081004ff */
[----:B------:R1:W3:Y:S01]  /*3690*/  @P0 SYNCS.PHASECHK.TRANS64.TRYWAIT P2, [UR4], R2 ;  /* 0x00000002ff0005a7 */ /* 0x0002e20008041104 */
[----:B------:R-:W-:Y:S01]  /*36a0*/  ULEA.HI UR4, UR30, UR30, URZ, 0x1 ;  /* 0x0000001e1e047291 */ /* 0x000fe2000f8f08ff */
[----:B--2---:R-:W-:-:S03]  /*36b0*/  LOP3.LUT P1, RZ, R6, 0x1, RZ, 0xc0, !PT ;  /* 0x0000000106ff7812 */ /* 0x004fc6000782c0ff */
[----:B------:R-:W-:Y:S02]  /*36c0*/  USHF.L.U32 UR11, UR4, 0x5, URZ ;  /* 0x00000005040b7899 */ /* 0x000fe400080006ff */
[----:B------:R-:W-:Y:S02]  /*36d0*/  ULOP3.LUT UR4, UR4, 0xffe, URZ, 0xc0, !UPT ;  /* 0x00000ffe04047892 */ /* 0x000fe4000f8ec0ff */
[----:B------:R-:W-:Y:S02]  /*36e0*/  ULOP3.LUT UR11, UR11, 0xffffffc0, URZ, 0xc0, !UPT ;  /* 0xffffffc00b0b7892 */ /* 0x000fe4000f8ec0ff */
[----:B------:R-:W-:Y:S02]  /*36f0*/  UIADD3 UR4, UPT, UPT, -UR4, UR30, URZ ;  /* 0x0000001e04047290 */ /* 0x000fe4000fffe1ff */
[----:B------:R-:W-:Y:S01]  /*3700*/  UIADD3 UR11, UPT, UPT, UR42, UR11, URZ ;  /* 0x0000000b2a0b7290 */ /* 0x000fe2000fffe0ff */
[----:B------:R-:W2:Y:S03]  /*3710*/  SYNCS.PHASECHK.TRANS64.TRYWAIT P0, [UR31+0xc0], R0 ;  /* 0x0000c000ff0075a7 */ /* 0x000ea6000800111f */
[----:B------:R-:W-:Y:S01]  /*3720*/  ULEA UR11, UR4, UR11, 0x14 ;  /* 0x0000000b040b7291 */ /* 0x000fe2000f8ea0ff */
[----:B-123--:R-:W-:Y:S11]  /*3730*/  @!P0 BRA `(.L_x_61) ;  /* 0x0000004000f48947 */ /* 0x00eff60003800000 */
.L_x_139:
[----:B------:R-:W-:Y:S01]  /*3740*/  IADD3 R10, PT, PT, R10, 0x1, RZ ;  /* 0x000000010a0a7810 */ /* 0x000fe20007ffe0ff */
[----:B------:R-:W-:Y:S06]  /*3750*/  BRA.U !UP4, `(.L_x_62) ;  /* 0x000000010cc07547 */ /* 0x000fec000b800000 */
[----:B------:R-:W-:Y:S01]  /*3760*/  UPLOP3.LUT UP2, UPT, UPT, UPT, UPT, 0x40, 0x4 ;  /* 0x000000000004789c */ /* 0x000fe20003f4e870 */
[----:B------:R-:W-:Y:S01]  /*3770*/  UMOV UR23, UR41 ;  /* 0x0000002900177c82 */ /* 0x000fe20008000000 */
[----:B------:R-:W-:Y:S01]  /*3780*/  UMOV UR22, UR40 ;  /* 0x0000002800167c82 */ /* 0x000fe20008000000 */
[----:B------:R-:W-:-:S08]  /*3790*/  UMOV UR10, UR24 ;  /* 0x00000018000a7c82 */ /* 0x000fd00008000000 */
.L_x_65:
[----:B------:R-:W-:Y:S02]  /*37a0*/  UIADD3 UR23, UPT, UPT, UR23, 0x1, URZ ;  /* 0x0000000117177890 */ /* 0x000fe4000fffe0ff */
[----:B--2---:R-:W-:Y:S02]  /*37b0*/  ULEA UR5, UR10, UR26, 0x3 ;  /* 0x0000001a0a057291 */ /* 0x004fe4000f8e18ff */
[----:B------:R-:W-:Y:S01]  /*37c0*/  UISETP.NE.AND UP3, UPT, UR23, URZ, UPT ;  /* 0x000000ff1700728c */ /* 0x000fe2000bf65270 */
[----:B---3--:R-:W-:Y:S10]  /*37d0*/  @P2 BRA `(.L_x_63) ;  /* 0x00000000000c2947 */ /* 0x008ff40003800000 */
[----:B-1----:R-:W-:Y:S04]  /*37e0*/  SHF.L.U32 R2, R8, 0x1f, RZ ;  /* 0x0000001f08027819 */ /* 0x002fe800000006ff */
[----:B------:R-:W1:Y:S02]  /*37f0*/  SYNCS.PHASECHK.TRANS64.TRYWAIT P0, [UR5], R2 ;  /* 0x00000002ff0075a7 */ /* 0x000e640008001105 */
[----:B-1----:R-:W-:Y:S05]  /*3800*/  @!P0 BRA `(.L_x_64) ;  /* 0x0000004000d88947 */ /* 0x002fea0003800000 */
.L_x_63:
[----:B------:R-:W-:Y:S01]  /*3810*/  UISETP.NE.AND UP0, UPT, UR22, 0x1, UPT ;  /* 0x000000011600788c */ /* 0x000fe2000bf05270 */
[----:B------:R-:W-:Y:S01]  /*3820*/  PLOP3.LUT P2, PT, PT, PT, PT, 0x80, 0x8 ;  /* 0x000000000008781c */ /* 0x000fe20003f4f070 */
[----:B------:R-:W-:Y:S02]  /*3830*/  UIADD3 UR4, UPT, UPT, UR10, 0x1, URZ ;  /* 0x000000010a047890 */ /* 0x000fe4000fffe0ff */
[----:B------:R-:W-:Y:S02]  /*3840*/  UIADD3 UR25, UPT, UPT, UR5, 0x20, URZ ;  /* 0x0000002005197890 */ /* 0x000fe4000fffe0ff */
[----:B------:R-:W-:Y:S01]  /*3850*/  UISETP.NE.AND UP1, UPT, UR4, 0x4, UPT ;  /* 0x000000040400788c */ /* 0x000fe2000bf25270 */
[----:B------:R-:W-:Y:S01]  /*3860*/  PLOP3.LUT P0, PT, PT, PT, UP0, 0x80, 0x8 ;  /* 0x000000000008781c */ /* 0x000fe20003f0f008 */
[----:B------:R-:W-:Y:S02]  /*3870*/  UIADD3 UR22, UPT, UPT, UR22, -0x1, URZ ;  /* 0xffffffff16167890 */ /* 0x000fe4000fffe0ff */
[----:B------:R-:W-:Y:S02]  /*3880*/  USEL UR6, URZ, 0x1, UP1 ;  /* 0x00000001ff067887 */ /* 0x000fe40008800000 */
[----:B------:R-:W-:Y:S01]  /*3890*/  USEL UR24, UR4, URZ, UP1 ;  /* 0x000000ff04187287 */ /* 0x000fe20008800000 */
[----:B------:R-:W-:Y:S01]  /*38a0*/  UMOV UR7, 0x40004040 ;  /* 0x4000404000077882 */ /* 0x000fe20000000000 */
[----:B------:R-:W-:Y:S02]  /*38b0*/  UMOV UR5, 0x40004040 ;  /* 0x4000404000057882 */ /* 0x000fe40000000000 */
[----:B------:R-:W-:Y:S01]  /*38c0*/  @UP0 ULEA UR4, UR24, UR26, 0x3 ;  /* 0x0000001a18040291 */ /* 0x000fe2000f8e18ff */
[----:B------:R-:W-:Y:S01]  /*38d0*/  LOP3.LUT R8, R8, UR6, RZ, 0x3c, !PT ;  /* 0x0000000608087c12 */ /* 0x000fe2000f8e3cff */
[----:B------:R-:W-:Y:S01]  /*38e0*/  ULEA UR6, UR10, UR29, 0x9 ;  /* 0x0000001d0a067291 */ /* 0x000fe2000f8e48ff */
[----:B------:R-:W-:Y:S02]  /*38f0*/  UMOV UR21, 0x40004040 ;  /* 0x4000404000157882 */ /* 0x000fe40000000000 */
[----:B-1----:R-:W-:Y:S01]  /*3900*/  @P0 SHF.L.U32 R0, R8, 0x1f, RZ ;  /* 0x0000001f08000819 */ /* 0x002fe200000006ff */
[----:B------:R-:W-:Y:S02]  /*3910*/  UIADD3 UR20, UPT, UPT, UR6, 0x2, URZ ;  /* 0x0000000206147890 */ /* 0x000fe4000fffe0ff */
[----:B------:R-:W-:Y:S01]  /*3920*/  UIADD3 UR16, UPT, UPT, UR6, 0x4, URZ ;  /* 0x0000000406107890 */ /* 0x000fe2000fffe0ff */
[----:B------:R2:W3:Y:S01]  /*3930*/  @P0 SYNCS.PHASECHK.TRANS64.TRYWAIT P2, [UR4], R0 ;  /* 0x00000000ff0005a7 */ /* 0x0004e20008041104 */
[----:B------:R-:W-:Y:S02]  /*3940*/  ULEA UR4, UR10, UR28, 0x9 ;  /* 0x0000001c0a047291 */ /* 0x000fe4000f8e48ff */
[----:B------:R-:W-:Y:S02]  /*3950*/  UIADD3 UR12, UPT, UPT, UR6, 0x6, URZ ;  /* 0x00000006060c7890 */ /* 0x000fe4000fffe0ff */
[----:B------:R-:W-:Y:S02]  /*3960*/  UIADD3 UR18, UPT, UPT, UR4, 0x2, URZ ;  /* 0x0000000204127890 */ /* 0x000fe4000fffe0ff */
[----:B------:R-:W-:Y:S02]  /*3970*/  UIADD3 UR14, UPT, UPT, UR4, 0x4, URZ ;  /* 0x00000004040e7890 */ /* 0x000fe4000fffe0ff */
[----:B------:R-:W-:Y:S01]  /*3980*/  UIADD3 UR8, UPT, UPT, UR4, 0x6, URZ ;  /* 0x0000000604087890 */ /* 0x000fe2000fffe0ff */
[----:B------:R2:W-:Y:S01]  /*3990*/  UTCHMMA gdesc[UR4], gdesc[UR6], tmem[UR11], tmem[UR38], idesc[UR39], UP2 ;  /* 0x00ff2606040075ea */ /* 0x0005e2000900000b */
[----:B------:R-:W-:Y:S01]  /*39a0*/  UPLOP3.LUT UP2, UPT, UPT, UPT, UPT, 0x80, 0x8 ;  /* 0x000000000008789c */ /* 0x000fe20003f4f070 */
[----:B------:R-:W-:Y:S01]  /*39b0*/  UMOV UR19, 0x40004040 ;  /* 0x4000404000137882 */ /* 0x000fe20000000000 */
[----:B------:R-:W-:Y:S01]  /*39c0*/  UMOV UR17, 0x40004040 ;  /* 0x4000404000117882 */ /* 0x000fe20000000000 */
[----:B------:R2:W-:Y:S01]  /*39d0*/  UTCHMMA gdesc[UR18], gdesc[UR20], tmem[UR11], tmem[UR36], idesc[UR37], UPT ;  /* 0x00ff2414120075ea */ /* 0x0005e2000b80000b */
[----:B------:R-:W-:Y:S01]  /*39e0*/  UMOV UR15, 0x40004040 ;  /* 0x40004040000f7882 */ /* 0x000fe20000000000 */
[----:B------:R-:W-:Y:S01]  /*39f0*/  UMOV UR13, 0x40004040 ;  /* 0x40004040000d7882 */ /* 0x000fe20000000000 */
[----:B------:R-:W-:Y:S01]  /*3a00*/  UMOV UR9, 0x40004040 ;  /* 0x4000404000097882 */ /* 0x000fe20000000000 */
[----:B------:R2:W-:Y:S01]  /*3a10*/  UTCHMMA gdesc[UR14], gdesc[UR16], tmem[UR11], tmem[UR34], idesc[UR35], UPT ;  /* 0x00ff22100e0075ea */ /* 0x0005e2000b80000b */
[----:B------:R2:W-:Y:S01]  /*3a20*/  UTCHMMA gdesc[UR8], gdesc[UR12], tmem[UR11], tmem[UR32], idesc[UR33], UPT ;  /* 0x00ff200c080075ea */ /* 0x0005e2000b80000b */
[----:B------:R2:W-:Y:S01]  /*3a30*/  UTCBAR.MULTICAST [UR25], URZ, UR27 ;  /* 0x000000ff190073e9 */ /* 0x0005e2000800081b */
[----:B------:R-:W-:Y:S01]  /*3a40*/  UMOV UR10, UR24 ;  /* 0x00000018000a7c82 */ /* 0x000fe20008000000 */
[----:B------:R-:W-:Y:S05]  /*3a50*/  BRA.U UP3, `(.L_x_65) ;  /* 0xfffffffd03507547 */ /* 0x000fea000b83ffff */
.L_x_62:
[----:B--2---:R-:W-:Y:S01]  /*3a60*/  UIADD3 UR4, UPT, UPT, UR30, 0x1, URZ ;  /* 0x000000011e047890 */ /* 0x004fe2000fffe0ff */
[C---:B------:R-:W-:Y:S01]  /*3a70*/  ISETP.NE.AND P0, PT, R10.reuse, 0x2, PT ;  /* 0x000000020a00780c */ /* 0x040fe20003f05270 */
[----:B------:R-:W-:Y:S02]  /*3a80*/  UIADD3 UR5, UPT, UPT, UR31, 0xa0, URZ ;  /* 0x000000a01f057890 */ /* 0x000fe4000fffe0ff */
[----:B------:R-:W-:Y:S01]  /*3a90*/  UISETP.NE.AND UP0, UPT, UR4, 0x4, UPT ;  /* 0x000000040400788c */ /* 0x000fe2000bf05270 */
[----:B-1----:R-:W-:Y:S02]  /*3aa0*/  SEL R0, RZ, 0x1, P0 ;  /* 0x00000001ff007807 */ /* 0x002fe40000000000 */
[----:B------:R-:W-:Y:S01]  /*3ab0*/  SEL R10, R10, RZ, P0 ;  /* 0x000000ff0a0a7207 */ /* 0x000fe20000000000 */
[----:B------:R-:W-:Y:S01]  /*3ac0*/  USEL UR6, URZ, 0x1, UP0 ;  /* 0x00000001ff067887 */ /* 0x000fe20008000000 */
[----:B------:R-:W-:Y:S01]  /*3ad0*/  LOP3.LUT R9, R9, R0, RZ, 0x3c, !PT ;  /* 0x0000000009097212 */ /* 0x000fe200078e3cff */
[----:B------:R-:W-:Y:S01]  /*3ae0*/  USEL UR30, UR4, URZ, UP0 ;  /* 0x000000ff041e7287 */ /* 0x000fe20008000000 */
[----:B------:R1:W-:Y:S03]  /*3af0*/  UTCBAR [UR5], URZ ;  /* 0x000000ff050073e9 */ /* 0x0003e600080000ff */
[----:B------:R-:W-:Y:S01]  /*3b00*/  LOP3.LUT R11, R11, UR6, RZ, 0x3c, !PT ;  /* 0x000000060b0b7c12 */ /* 0x000fe2000f8e3cff */
[----:B------:R-:W-:Y:S07]  /*3b10*/  @P1 BRA `(.L_x_66) ;  /* 0xfffffff800881947 */ /* 0x000fee000383ffff */
[----:B------:R-:W2:Y:S01]  /*3b20*/  S2UR UR8, SR_CgaCtaId ;  /* 0x00000000000879c3 */ /* 0x000ea20000008800 */
[----:B------:R-:W-:Y:S01]  /*3b30*/  ELECT P0, URZ, PT ;  /* 0x0000000000ff782f */ /* 0x000fe20003800000 */
[----:B------:R-:W-:Y:S01]  /*3b40*/  IMAD.MOV.U32 R0, RZ, RZ, 0x1 ;  /* 0x00000001ff007424 */ /* 0x000fe200078e00ff */
[----:B------:R-:W-:Y:S01]  /*3b50*/  UIADD3 UR26, UPT, UPT, UR26, 0xc0, URZ ;  /* 0x000000c01a1a7890 */ /* 0x000fe2000fffe0ff */
[----:B------:R-:W-:Y:S01]  /*3b60*/  SHF.L.U32 R2, R11, 0x1f, RZ ;  /* 0x0000001f0b027819 */ /* 0x000fe200000006ff */
[----:B------:R-:W-:-:S03]  /*3b70*/  UMOV UR4, 0x40 ;  /* 0x0000004000047882 */ /* 0x000fc60000000000 */
[----:B------:R-:W-:Y:S01]  /*3b80*/  UVIRTCOUNT.DEALLOC.SMPOOL 0x80 ;  /* 0x000000800000784c */ /* 0x000fe20000000000 */
[----:B--2---:R-:W-:Y:S02]  /*3b90*/  ULEA UR8, UR8, UR4, 0x18 ;  /* 0x0000000408087291 */ /* 0x004fe4000f8ec0ff */
[----:B------:R-:W-:-:S07]  /*3ba0*/  ULEA UR4, UR30, UR26, 0x3 ;  /* 0x0000001a1e047291 */ /* 0x000fce000f8e18ff */
[----:B------:R2:W-:Y:S02]  /*3bb0*/  @P0 STS.U8 [UR8+0x1c], R0 ;  /* 0x00001c00ff000988 */ /* 0x0005e40008000008 */
[----:B------:R-:W4:Y:S02]  /*3bc0*/  SYNCS.PHASECHK.TRANS64.TRYWAIT P0, [UR4], R2 ;  /* 0x00000002ff0075a7 */ /* 0x000f240008001104 */
[----:B--2-4-:R-:W-:Y:S05]  /*3bd0*/  @!P0 BRA `(.L_x_67) ;  /* 0x0000003c00fc8947 */ /* 0x014fea0003800000 */
.L_x_142:
[----:B------:R-:W-:-:S04]  /*3be0*/  UIADD3 UR4, UPT, UPT, UR30, 0x1, URZ ;  /* 0x000000011e047890 */ /* 0x000fc8000fffe0ff */
[----:B------:R-:W-:-:S04]  /*3bf0*/  UISETP.NE.AND UP0, UPT, UR4, 0x4, UPT ;  /* 0x000000040400788c */ /* 0x000fc8000bf05270 */
[----:B------:R-:W-:Y:S02]  /*3c00*/  USEL UR6, URZ, 0x1, UP0 ;  /* 0x00000001ff067887 */ /* 0x000fe40008000000 */
[----:B------:R-:W-:-:S04]  /*3c10*/  USEL UR4, UR4, URZ, UP0 ;  /* 0x000000ff04047287 */ /* 0x000fc80008000000 */
[----:B-1----:R-:W-:Y:S01]  /*3c20*/  ULEA UR5, UR4, UR26, 0x3 ;  /* 0x0000001a04057291 */ /* 0x002fe2000f8e18ff */
[----:B--2---:R-:W-:-:S04]  /*3c30*/  LOP3.LUT R2, R11, UR6, RZ, 0x3c, !PT ;  /* 0x000000060b027c12 */ /* 0x004fc8000f8e3cff */
[----:B------:R-:W-:-:S04]  /*3c40*/  SHF.L.U32 R3, R2, 0x1f, RZ ;  /* 0x0000001f02037819 */ /* 0x000fc800000006ff */
[----:B------:R-:W1:Y:S02]  /*3c50*/  SYNCS.PHASECHK.TRANS64.TRYWAIT P0, [UR5], R3 ;  /* 0x00000003ff0075a7 */ /* 0x000e640008001105 */
[----:B-1----:R-:W-:Y:S05]  /*3c60*/  @!P0 BRA `(.L_x_68) ;  /* 0x0000003c00f08947 */ /* 0x002fea0003800000 */
.L_x_144:
        /* <DEDUP_REMOVED lines=9> */
.L_x_146:
[----:B------:R-:W-:-:S04]  /*3d00*/  UIADD3 UR4, UPT, UPT, UR4, 0x1, URZ ;  /* 0x0000000104047890 */ /* 0x000fc8000fffe0ff */
[----:B------:R-:W-:-:S04]  /*3d10*/  UISETP.NE.AND UP0, UPT, UR4, 0x4, UPT ;  /* 0x000000040400788c */ /* 0x000fc8000bf05270 */
[----:B------:R-:W-:Y:S02]  /*3d20*/  USEL UR5, URZ, 0x1, UP0 ;  /* 0x00000001ff057887 */ /* 0x000fe40008000000 */
[----:B------:R-:W-:-:S04]  /*3d30*/  USEL UR4, UR4, URZ, UP0 ;  /* 0x000000ff04047287 */ /* 0x000fc80008000000 */
[----:B------:R-:W-:Y:S01]  /*3d40*/  ULEA UR4, UR4, UR26, 0x3 ;  /* 0x0000001a04047291 */ /* 0x000fe2000f8e18ff */
[----:B------:R-:W-:-:S04]  /*3d50*/  LOP3.LUT R2, R2, UR5, RZ, 0x3c, !PT ;  /* 0x0000000502027c12 */ /* 0x000fc8000f8e3cff */
[----:B------:R-:W-:-:S04]  /*3d60*/  SHF.L.U32 R2, R2, 0x1f, RZ ;  /* 0x0000001f02027819 */ /* 0x000fc800000006ff */
[----:B------:R-:W2:Y:S02]  /*3d70*/  SYNCS.PHASECHK.TRANS64.TRYWAIT P0, [UR4], R2 ;  /* 0x00000002ff0075a7 */ /* 0x000ea40008001104 */
[----:B--2---:R-:W-:Y:S05]  /*3d80*/  @!P0 BRA `(.L_x_70) ;  /* 0x0000003c00d88947 */ /* 0x004fea0003800000 */
.L_x_148:
[----:B------:R-:W-:Y:S01]  /*3d90*/  NOP ;  /* 0x0000000000007918 */ /* 0x000fe20000000000 */
[----:B-1----:R-:W1:Y:S01]  /*3da0*/  LDS R0, [UR8+0x14] ;  /* 0x00001408ff007984 */ /* 0x002e620008000800 */
[----:B------:R-:W-:Y:S01]  /*3db0*/  ULOP3.LUT UR4, UR42, 0xffff, URZ, 0xc0, !UPT ;  /* 0x0000ffff2a047892 */ /* 0x000fe2000f8ec0ff */
[----:B------:R-:W-:Y:S01]  /*3dc0*/  UMOV UR5, 0xffff ;  /* 0x0000ffff00057882 */ /* 0x000fe20000000000 */
[----:B------:R-:W-:Y:S02]  /*3dd0*/  UMOV UR6, 0x1 ;  /* 0x0000000100067882 */ /* 0x000fe40000000000 */
[----:B------:R-:W-:-:S04]  /*3de0*/  USHF.R.U32.HI UR4, URZ, 0x5, UR4 ;  /* 0x00000005ff047899 */ /* 0x000fc80008011604 */
[----:B------:R-:W-:Y:S02]  /*3df0*/  USHF.L.U32 UR5, UR5, UR4, URZ ;  /* 0x0000000405057299 */ /* 0x000fe400080006ff */
[----:B------:R-:W-:-:S04]  /*3e00*/  USHF.L.U32 UR4, UR6, UR4, URZ ;  /* 0x0000000406047299 */ /* 0x000fc800080006ff */
[----:B-1----:R-:W-:-:S04]  /*3e10*/  LOP3.LUT R0, R0, UR5, RZ, 0xc0, !PT ;  /* 0x0000000500007c12 */ /* 0x002fc8000f8ec0ff */
[----:B------:R-:W-:-:S13]  /*3e20*/  ISETP.NE.AND P0, PT, R0, UR5, PT ;  /* 0x0000000500007c0c */ /* 0x000fda000bf05270 */
[----:B------:R-:W-:Y:S05]  /*3e30*/  @P0 BRA `(.L_x_71) ;  /* 0x0000000000580947 */ /* 0x000fea0003800000 */
[----:B------:R-:W1:Y:S02]  /*3e40*/  LDS R0, [UR8+0x18] ;  /* 0x00001808ff007984 */ /* 0x000e640008000800 */
[----:B-1----:R-:W-:-:S04]  /*3e50*/  LOP3.LUT R0, R0, UR4, RZ, 0xc0, !PT ;  /* 0x0000000400007c12 */ /* 0x002fc8000f8ec0ff */
[----:B------:R-:W-:-:S13]  /*3e60*/  ISETP.NE.AND P0, PT, R0, UR4, PT ;  /* 0x0000000400007c0c */ /* 0x000fda000bf05270 */
[----:B------:R-:W-:Y:S05]  /*3e70*/  @P0 BRA `(.L_x_72) ;  /* 0x00000000003c0947 */ /* 0x000fea0003800000 */
[----:B------:R-:W1:Y:S01]  /*3e80*/  S2R R2, SR_LANEID ;  /* 0x0000000000027919 */ /* 0x000e620000000000 */
[----:B------:R-:W-:-:S06]  /*3e90*/  ULOP3.LUT UR5, URZ, UR5, URZ, 0x33, !UPT ;  /* 0x00000005ff057292 */ /* 0x000fcc000f8e33ff */
[----:B------:R-:W-:-:S04]  /*3ea0*/  IMAD.U32 R0, RZ, RZ, UR5 ;  /* 0x00000005ff007e24 */ /* 0x000fc8000f8e00ff */
[----:B------:R2:W4:Y:S02]  /*3eb0*/  REDUX UR7, R0 ;  /* 0x00000000000773c4 */ /* 0x0005240000000000 */
[----:B------:R1:W-:Y:S01]  /*3ec0*/  UTCATOMSWS.AND URZ, UR5 ;  /* 0x0000000500ff79e3 */ /* 0x0003e20008000000 */
[----:B--2---:R-:W-:Y:S01]  /*3ed0*/  LOP3.LUT R0, RZ, UR4, RZ, 0x33, !PT ;  /* 0x00000004ff007c12 */ /* 0x004fe2000f8e33ff */
[----:B------:R-:W-:Y:S02]  /*3ee0*/  VOTEU.ANY UR4, UPT, PT ;  /* 0x0000000000047886 */ /* 0x000fe400038e0100 */
[----:B------:R-:W-:Y:S02]  /*3ef0*/  UFLO.U32 UR4, UR4 ;  /* 0x00000004000472bd */ /* 0x000fe400080e0000 */
[----:B------:R-:W2:Y:S04]  /*3f00*/  REDUX UR6, R0 ;  /* 0x00000000000673c4 */ /* 0x000ea80000000000 */
[----:B-1----:R-:W-:-:S02]  /*3f10*/  ISETP.EQ.U32.AND P0, PT, R2, UR4, PT ;  /* 0x0000000402007c0c */ /* 0x002fc4000bf02070 */
[----:B----4-:R-:W-:-:S11]  /*3f20*/  MOV R2, UR7 ;  /* 0x0000000700027c02 */ /* 0x010fd60008000f00 */
[----:B------:R1:W-:Y:S01]  /*3f30*/  @P0 ATOMS.AND RZ, [UR8+0x14], R2 ;  /* 0x00001402ffff098c */ /* 0x0003e2000a800008 */
[----:B--2---:R-:W-:-:S05]  /*3f40*/  IMAD.U32 R0, RZ, RZ, UR6 ;  /* 0x00000006ff007e24 */ /* 0x004fca000f8e00ff */
[----:B------:R1:W-:Y:S01]  /*3f50*/  @P0 ATOMS.AND RZ, [UR8+0x18], R0 ;  /* 0x00001800ffff098c */ /* 0x0003e2000a800008 */
[----:B------:R-:W-:Y:S05]  /*3f60*/  BRA `(.L_x_73) ;  /* 0x0000000000147947 */ /* 0x000fea0003800000 */
.L_x_72:
[----:B------:R-:W-:Y:S02]  /*3f70*/  MOV R2, 0x3f90 ;  /* 0x00003f9000027802 */ /* 0x000fe40000000f00 */
[----:B---3-5:R-:W-:Y:S05]  /*3f80*/  CALL.REL.NOINC `($__internal_0_$__cuda_sm10x_tcgen05_guardrail_trap_col_being_dealloced_not_returned_by_alloc) ;  /* 0x00000040004c7944 */ /* 0x028fea0003c00000 */
[----:B------:R-:W-:Y:S05]  /*3f90*/  BRA `(.L_x_73) ;  /* 0x0000000000087947 */ /* 0x000fea0003800000 */
.L_x_71:
[----:B------:R-:W-:Y:S02]  /*3fa0*/  MOV R2, 0x3fc0 ;  /* 0x00003fc000027802 */ /* 0x000fe40000000f00 */
[----:B---3-5:R-:W-:Y:S05]  /*3fb0*/  CALL.REL.NOINC `($__internal_2_$__cuda_sm10x_tcgen05_guardrail_trap_unallocated_columns_being_dealloced) ;  /* 0x0000004000587944 */ /* 0x028fea0003c00000 */
.L_x_73:
[----:B------:R-:W-:Y:S01]  /*3fc0*/  NOP ;  /* 0x0000000000007918 */ /* 0x000fe20000000000 */
[----:B------:R-:W-:Y:S05]  /*3fd0*/  EXIT ;  /* 0x000000000000794d */ /* 0x000fea0003800000 */
.L_x_55:
[----:B------:R-:W-:-:S09]  /*3fe0*/  UISETP.NE.OR UP0, UPT, UR22, 0x3, !UP3 ;  /* 0x000000031600788c */ /* 0x000fd2000df05670 */
[----:B------:R-:W-:Y:S05]  /*3ff0*/  BRA.U UP0, `(.L_x_74) ;  /* 0x0000000d00f07547 */ /* 0x000fea000b800000 */
[----:B------:R-:W2:Y:S01]  /*4000*/  LDCU UR27, c[0x0][0x370] ;  /* 0x00006e00ff1b77ac */ /* 0x000ea20008000800 */
[----:B------:R-:W3:Y:S01]  /*4010*/  LDC.64 R16, c[0x0][0x348] ;  /* 0x0000d200ff107b82 */ /* 0x000ee20000000a00 */
[----:B------:R-:W-:Y:S02]  /*4020*/  HFMA2 R13, -RZ, RZ, 0, 0 ;  /* 0x00000000ff0d7431 */ /* 0x000fe400000001ff */
[----:B------:R-:W-:Y:S01]  /*4030*/  IMAD.MOV.U32 R15, RZ, RZ, 0x1 ;  /* 0x00000001ff0f7424 */ /* 0x000fe200078e00ff */
[----:B------:R-:W2:Y:S01]  /*4040*/  LDCU.128 UR44, c[0x0][0xb10] ;  /* 0x00016200ff2c77ac */ /* 0x000ea20008000c00 */
[----:B------:R-:W-:Y:S01]  /*4050*/  IMAD.MOV.U32 R14, RZ, RZ, RZ ;  /* 0x000000ffff0e7224 */ /* 0x000fe200078e00ff */
[----:B------:R-:W-:Y:S01]  /*4060*/  MOV R7, 0x1000 ;  /* 0x0000100000077802 */ /* 0x000fe20000000f00 */
[----:B------:R-:W4:Y:S01]  /*4070*/  LDCU UR26, c[0x0][0x374] ;  /* 0x00006e80ff1a77ac */ /* 0x000f220008000800 */
[----:B------:R-:W1:Y:S01]  /*4080*/  LDC.64 R2, c[0x0][0x888] ;  /* 0x00022200ff027b82 */ /* 0x000e620000000a00 */
[----:B------:R-:W4:Y:S01]  /*4090*/  LDCU UR15, c[0x0][0xb0c] ;  /* 0x00016180ff0f77ac */ /* 0x000f220008000800 */
[----:B------:R-:W4:Y:S06]  /*40a0*/  LDCU UR31, c[0x0][0xb20] ;  /* 0x00016400ff1f77ac */ /* 0x000f2c0008000800 */
[----:B------:R-:W1:Y:S01]  /*40b0*/  LDC.64 R4, c[0x0][0x890] ;  /* 0x00022400ff047b82 */ /* 0x000e620000000a00 */
[----:B------:R-:W3:Y:S01]  /*40c0*/  LDCU UR4, c[0x0][0xb30] ;  /* 0x00016600ff0477ac */ /* 0x000ee20008000800 */
[----:B--2---:R-:W-:-:S02]  /*40d0*/  UIMAD.WIDE.U32 UR6, UR27, UR44, URZ ;  /* 0x0000002c1b0672a5 */ /* 0x004fc4000f8e00ff */
[----:B----4-:R-:W-:Y:S01]  /*40e0*/  UIMAD.WIDE.U32 UR8, UR26, UR47, URZ ;  /* 0x0000002f1a0872a5 */ /* 0x010fe2000f8e00ff */
[----:B------:R-:W-:Y:S01]  /*40f0*/  UMOV UR24, 0x400 ;  /* 0x0000040000187882 */ /* 0x000fe20000000000 */
[----:B------:R-:W-:-:S03]  /*4100*/  UPLOP3.LUT UP3, UPT, UPT, UPT, UPT, 0x40, 0x4 ;  /* 0x000000000004789c */ /* 0x000fc60003f6e870 */
[----:B------:R-:W-:Y:S01]  /*4110*/  UMOV UR6, UR7 ;  /* 0x0000000700067c82 */ /* 0x000fe20008000000 */
[----:B------:R-:W-:Y:S01]  /*4120*/  UISETP.GE.AND UP0, UPT, UR40, 0x1, UPT ;  /* 0x000000012800788c */ /* 0x000fe2000bf06270 */
[----:B------:R-:W-:Y:S01]  /*4130*/  UMOV UR28, UR9 ;  /* 0x00000009001c7c82 */ /* 0x000fe20008000000 */
[----:B------:R-:W-:Y:S01]  /*4140*/  UISETP.NE.AND UP4, UPT, UR40, 0x1, UPT ;  /* 0x000000012800788c */ /* 0x000fe2000bf85270 */
[----:B------:R-:W2:Y:S01]  /*4150*/  LDCU.64 UR16, c[0x0][0xb28] ;  /* 0x00016500ff1077ac */ /* 0x000ea20008000a00 */
[----:B------:R-:W-:Y:S02]  /*4160*/  ULEA UR24, UR54, UR24, 0x18 ;  /* 0x0000001836187291 */ /* 0x000fe4000f8ec0ff */
[----:B------:R-:W-:Y:S02]  /*4170*/  UISETP.NE.AND UP6, UPT, UR15, 0x1, UPT ;  /* 0x000000010f00788c */ /* 0x000fe4000bfc5270 */
[----:B------:R-:W-:Y:S02]  /*4180*/  UISETP.NE.AND UP5, UPT, UR46, 0x1, UPT ;  /* 0x000000012e00788c */ /* 0x000fe4000bfa5270 */
[----:B------:R-:W-:-:S02]  /*4190*/  USHF.R.U32.HI UR30, URZ, UR45, UR6 ;  /* 0x0000002dff1e7299 */ /* 0x000fc40008011606 */
[----:B------:R-:W-:Y:S02]  /*41a0*/  USHF.R.U32.HI UR28, URZ, UR31, UR28 ;  /* 0x0000001fff1c7299 */ /* 0x000fe4000801161c */
[----:B---3--:R-:W-:Y:S01]  /*41b0*/  UISETP.NE.AND UP2, UPT, UR4, 0x1, UPT ;  /* 0x000000010400788c */ /* 0x008fe2000bf45270 */
[----:B------:R-:W-:-:S10]  /*41c0*/  UMOV UR12, URZ ;  /* 0x000000ff000c7c82 */ /* 0x000fd40008000000 */
.L_x_83:
[C---:B------:R-:W-:Y:S02]  /*41d0*/  LEA R12, R14.reuse, UR24, 0x3 ;  /* 0x000000180e0c7c11 */ /* 0x040fe4000f8e18ff */
[----:B------:R-:W-:Y:S02]  /*41e0*/  SHF.L.U32 R0, R13, 0x1f, RZ ;  /* 0x0000001f0d007819 */ /* 0x000fe400000006ff */
[----:B------:R-:W-:Y:S02]  /*41f0*/  LEA R8, R14, UR24, 0x4 ;  /* 0x000000180e087c11 */ /* 0x000fe4000f8e20ff */
[----:B---3--:R-:W3:Y:S02]  /*4200*/  SYNCS.PHASECHK.TRANS64.TRYWAIT P0, [R12+URZ+0x80], R0 ;  /* 0x000080000c0075a7 */ /* 0x008ee400080011ff */
[----:B---3--:R-:W-:Y:S05]  /*4210*/  @!P0 BRA `(.L_x_75) ;  /* 0x0000003800cc8947 */ /* 0x008fea0003800000 */
.L_x_149:
[----:B------:R-:W4:Y:S01]  /*4220*/  LDS.128 R8, [R8+0x110] ;  /* 0x0001100008087984 */ /* 0x000f220000000c00 */
[----:B------:R-:W-:Y:S01]  /*4230*/  UISETP.GE.AND UP0, UPT, UR40, 0x1, UPT ;  /* 0x000000012800788c */ /* 0x000fe2000bf06270 */
[----:B------:R-:W-:Y:S01]  /*4240*/  @!PT LDS RZ, [RZ] ;  /* 0x00000000fffff984 */ /* 0x000fe20000000800 */
[----:B------:R-:W-:Y:S01]  /*4250*/  @!PT LDS RZ, [RZ] ;  /* 0x00000000fffff984 */ /* 0x000fe20000000800 */
[----:B------:R-:W-:Y:S01]  /*4260*/  @!PT LDS RZ, [RZ] ;  /* 0x00000000fffff984 */ /* 0x000fe20000000800 */
[----:B------:R-:W-:Y:S01]  /*4270*/  @!PT LDS RZ, [RZ] ;  /* 0x00000000fffff984 */ /* 0x000fe20000000800 */
[----:B------:R1:W-:Y:S06]  /*4280*/  MEMBAR.ALL.CTA ;  /* 0x0000000000007992 */ /* 0x0003ec0000008000 */
[----:B-1----:R-:W1:Y:S01]  /*4290*/  FENCE.VIEW.ASYNC.S ;  /* 0x00000000000073c6 */ /* 0x002e620000000000 */
[----:B----4-:R-:W-:Y:S11]  /*42a0*/  LOP3.LUT P0, RZ, R10, 0x1, RZ, 0xc0, !PT ;  /* 0x000000010aff7812 */ /* 0x010ff6000780c0ff */
[----:B------:R-:W-:Y:S02]  /*42b0*/  @!UPT UIADD3 URZ, UPT, UPT, URZ, URZ, URZ ;  /* 0x000000fffffff290 */ /* 0x000fe4000fffe0ff */
[----:B-1----:R-:W-:Y:S01]  /*42c0*/  VOTEU.ANY UP1, P0 ;  /* 0x0000000000ff7886 */ /* 0x002fe20000020100 */
[----:B------:R-:W-:Y:S11]  /*42d0*/  PLOP3.LUT P0, PT, PT, PT, UP1, 0x80, 0x8 ;  /* 0x000000000008781c */ /* 0x000ff60003f0f018 */
[----:B------:R-:W-:Y:S02]  /*42e0*/  @!UPT UIADD3 URZ, UPT, UPT, URZ, URZ, URZ ;  /* 0x000000fffffff290 */ /* 0x000fe4000fffe0ff */
[----:B---3--:R-:W-:Y:S02]  /*42f0*/  @P0 SHF.R.U32.HI R0, RZ, 0x10, R9 ;  /* 0x00000010ff000819 */ /* 0x008fe40000011609 */
[----:B------:R-:W-:Y:S02]  /*4300*/  @P0 MOV R6, R8 ;  /* 0x0000000800060202 */ /* 0x000fe40000000f00 */
[----:B------:R-:W-:Y:S01]  /*4310*/  @P0 R2UR UR4, R0 ;  /* 0x00000000000402ca */ /* 0x000fe200000e0000 */
[----:B------:R-:W-:Y:S01]  /*4320*/  VIADD R0, R12, 0x90 ;  /* 0x000000900c007836 */ /* 0x000fe20000000000 */
[----:B------:R-:W-:Y:S02]  /*4330*/  @P0 LOP3.LUT R8, R9, 0xffff, RZ, 0xc0, !PT ;  /* 0x0000ffff09080812 */ /* 0x000fe400078ec0ff */
[----:B------:R-:W-:Y:S02]  /*4340*/  @P0 R2UR UR6, R6 ;  /* 0x00000000060602ca */ /* 0x000fe400000e0000 */
[----:B------:R-:W-:Y:S02]  /*4350*/  PRMT R0, RZ, 0x654, R0 ;  /* 0x00000654ff007816 */ /* 0x000fe40000000000 */
[----:B------:R-:W-:Y:S02]  /*4360*/  @P0 R2UR UR5, R8 ;  /* 0x00000000080502ca */ /* 0x000fe400000e0000 */
[----:B------:R1:W-:Y:S03]  /*4370*/  SYNCS.ARRIVE.TRANS64.RED.A1T0 RZ, [R0+URZ], RZ ;  /* 0x000000ff00ff79a7 */ /* 0x0003e600081004ff */
[----:B------:R-:W-:Y:S04]  /*4380*/  @UP1 UMOV UR25, UR4 ;  /* 0x0000000400191c82 */ /* 0x000fe80008000000 */
[----:B------:R-:W-:Y:S04]  /*4390*/  @UP1 UMOV UR14, UR6 ;  /* 0x00000006000e1c82 */ /* 0x000fe80008000000 */
[----:B------:R-:W-:Y:S01]  /*43a0*/  @UP1 UMOV UR13, UR5 ;  /* 0x00000005000d1c82 */ /* 0x000fe20008000000 */
[----:B------:R-:W-:Y:S05]  /*43b0*/  BRA.U !UP0, `(.L_x_76) ;  /* 0x0000000108a47547 */ /* 0x000fea000b800000 */
[----:B------:R-:W-:Y:S02]  /*43c0*/  UIMAD.WIDE.U32 UR8, UR13, UR47, URZ ;  /* 0x0000002f0d0872a5 */ /* 0x000fe4000f8e00ff */
[----:B------:R-:W-:Y:S02]  /*43d0*/  UIMAD.WIDE.U32 UR10, UR14, UR44, URZ ;  /* 0x0000002c0e0a72a5 */ /* 0x000fe4000f8e00ff */
[----:B------:R-:W-:Y:S02]  /*43e0*/  USEL UR4, UR26, UR28, !UP5 ;  /* 0x0000001c1a047287 */ /* 0x000fe4000e800000 */
[----:B------:R-:W-:Y:S02]  /*43f0*/  USEL UR7, UR27, UR30, !UP6 ;  /* 0x0000001e1b077287 */ /* 0x000fe4000f000000 */
[----:B--2---:R-:W-:Y:S02]  /*4400*/  UIMAD.WIDE.U32 UR18, UR4, UR16, URZ ;  /* 0x00000010041272a5 */ /* 0x004fe4000f8e00ff */
[----:B------:R-:W-:Y:S01]  /*4410*/  UIMAD.WIDE.U32 UR20, UR7, UR16, URZ ;  /* 0x00000010071472a5 */ /* 0x000fe2000f8e00ff */
[----:B------:R-:W-:Y:S02]  /*4420*/  UMOV UR5, UR9 ;  /* 0x0000000900057c82 */ /* 0x000fe40008000000 */
[----:B------:R-:W-:Y:S03]  /*4430*/  USHF.R.U32.HI UR6, URZ, UR31, UR5 ;  /* 0x0000001fff067299 */ /* 0x000fe60008011605 */
[----:B------:R-:W-:Y:S01]  /*4440*/  UMOV UR5, UR11 ;  /* 0x0000000b00057c82 */ /* 0x000fe20008000000 */
[----:B------:R-:W-:Y:S02]  /*4450*/  USEL UR6, UR13, UR6, !UP5 ;  /* 0x000000060d067287 */ /* 0x000fe4000e800000 */
[----:B------:R-:W-:Y:S02]  /*4460*/  USHF.R.U32.HI UR8, URZ, UR45, UR5 ;  /* 0x0000002dff087299 */ /* 0x000fe40008011605 */
[----:B------:R-:W-:Y:S01]  /*4470*/  UIMAD.WIDE.U32 UR10, UR6, UR16, URZ ;  /* 0x00000010060a72a5 */ /* 0x000fe2000f8e00ff */
[----:B------:R-:W-:Y:S02]  /*4480*/  UMOV UR5, UR19 ;  /* 0x0000001300057c82 */ /* 0x000fe40008000000 */
[----:B------:R-:W-:Y:S03]  /*4490*/  @UP4 USHF.R.U32.HI UR4, URZ, UR17, UR5 ;  /* 0x00000011ff044299 */ /* 0x000fe60008011605 */
[----:B------:R-:W-:Y:S01]  /*44a0*/  UMOV UR5, UR21 ;  /* 0x0000001500057c82 */ /* 0x000fe20008000000 */
[----:B------:R-:W-:Y:S02]  /*44b0*/  UIMAD UR4, UR40, UR4, URZ ;  /* 0x00000004280472a4 */ /* 0x000fe4000f8e02ff */
[----:B------:R-:W-:Y:S02]  /*44c0*/  @UP4 USHF.R.U32.HI UR7, URZ, UR17, UR5 ;  /* 0x00000011ff074299 */ /* 0x000fe40008011605 */
[----:B------:R-:W-:Y:S02]  /*44d0*/  USEL UR5, UR14, UR8, !UP6 ;  /* 0x000000080e057287 */ /* 0x000fe4000f000000 */
[----:B------:R-:W-:Y:S02]  /*44e0*/  UIMAD UR8, UR40, UR7, URZ ;  /* 0x00000007280872a4 */ /* 0x000fe4000f8e02ff */
[----:B------:R-:W-:Y:S03]  /*44f0*/  UISETP.GE.AND UP0, UPT, UR6, UR4, UPT ;  /* 0x000000040600728c */ /* 0x000fe6000bf06270 */
[----:B------:R-:W-:Y:S01]  /*4500*/  UMOV UR4, UR11 ;  /* 0x0000000b00047c82 */ /* 0x000fe20008000000 */
[----:B------:R-:W-:Y:S02]  /*4510*/  UISETP.GE.OR UP0, UPT, UR5, UR8, UP0 ;  /* 0x000000080500728c */ /* 0x000fe40008706670 */
[----:B------:R-:W-:Y:S02]  /*4520*/  USHF.R.U32.HI UR4, URZ, UR17, UR4 ;  /* 0x00000011ff047299 */ /* 0x000fe40008011604 */
[----:B------:R-:W-:Y:S02]  /*4530*/  UIMAD.WIDE.U32 UR8, UR5, UR16, URZ ;  /* 0x00000010050872a5 */ /* 0x000fe4000f8e00ff */
[----:B------:R-:W-:Y:S04]  /*4540*/  USEL UR10, UR6, UR4, !UP4 ;  /* 0x00000004060a7287 */ /* 0x000fe8000e000000 */
[----:B------:R-:W-:Y:S01]  /*4550*/  UIADD3 UR11, UPT, UPT, -UR10, URZ, URZ ;  /* 0x000000ff0a0b7290 */ /* 0x000fe2000fffe1ff */
[----:B------:R-:W-:Y:S02]  /*4560*/  @!UP0 UMOV UR4, UR9 ;  /* 0x0000000900048c82 */ /* 0x000fe40008000000 */
[----:B------:R-:W-:Y:S02]  /*4570*/  @!UP0 USHF.R.U32.HI UR4, URZ, UR17, UR4 ;  /* 0x00000011ff048299 */ /* 0x000fe40008011604 */
[----:B------:R-:W-:Y:S02]  /*4580*/  UIMAD UR8, UR40, UR11, UR6 ;  /* 0x0000000b280872a4 */ /* 0x000fe4000f8e0206 */
[----:B------:R-:W-:Y:S04]  /*4590*/  @!UP0 USEL UR4, UR5, UR4, !UP4 ;  /* 0x0000000405048287 */ /* 0x000fe8000e000000 */
[----:B------:R-:W-:Y:S02]  /*45a0*/  @!UP0 UIMAD UR8, UR7, UR8, UR4 ;  /* 0x00000008070882a4 */ /* 0x000fe4000f8e0204 */
[----:B------:R-:W-:Y:S02]  /*45b0*/  @!UP0 UIADD3 UR9, UPT, UPT, UR10, -UR4, URZ ;  /* 0x800000040a098290 */ /* 0x000fe4000fffe0ff */
[----:B------:R-:W-:Y:S02]  /*45c0*/  UIADD3 UR4, UPT, UPT, -UR5, URZ, URZ ;  /* 0x000000ff05047290 */ /* 0x000fe4000fffe1ff */
[----:B------:R-:W-:Y:S02]  /*45d0*/  UIADD3 UR7, UPT, UPT, -UR6, URZ, URZ ;  /* 0x000000ff06077290 */ /* 0x000fe4000fffe1ff */
[----:B------:R-:W-:Y:S02]  /*45e0*/  @!UP0 UIMAD UR6, UR9, UR40, UR5 ;  /* 0x00000028090682a4 */ /* 0x000fe4000f8e0205 */
[----:B------:R-:W-:Y:S02]  /*45f0*/  UIMAD UR14, UR15, UR4, UR14 ;  /* 0x000000040f0e72a4 */ /* 0x000fe4000f8e020e */
[----:B------:R-:W-:Y:S01]  /*4600*/  UIMAD UR13, UR46, UR7, UR13 ;  /* 0x000000072e0d72a4 */ /* 0x000fe2000f8e020d */
[----:B------:R-:W-:Y:S02]  /*4610*/  @!UP0 UMOV UR5, UR8 ;  /* 0x0000000800058c82 */ /* 0x000fe40008000000 */
[----:B------:R-:W-:Y:S02]  /*4620*/  UIMAD UR14, UR5, UR15, UR14 ;  /* 0x0000000f050e72a4 */ /* 0x000fe4000f8e020e */
[----:B------:R-:W-:Y:S11]  /*4630*/  UIMAD UR13, UR6, UR46, UR13 ;  /* 0x0000002e060d72a4 */ /* 0x000ff6000f8e020d */
[----:B------:R-:W-:Y:S01]  /*4640*/  @!UPT UIADD3 URZ, UPT, UPT, URZ, URZ, URZ ;  /* 0x000000fffffff290 */ /* 0x000fe2000fffe0ff */
.L_x_76:
[----:B------:R-:W3:Y:S01]  /*4650*/  @!UP2 LDCU.128 UR20, c[0x0][0xb10] ;  /* 0x00016200ff14a7ac */ /* 0x000ee20008000c00 */
[C---:B------:R-:W-:Y:S02]  /*4660*/  ISETP.NE.U32.AND P1, PT, R4.reuse, RZ, PT ;  /* 0x000000ff0400720c */ /* 0x040fe40003f25070 */
[----:B------:R-:W-:Y:S02]  /*4670*/  ISETP.NE.U32.AND P0, PT, R4, RZ, PT ;  /* 0x000000ff0400720c */ /* 0x000fe40003f05070 */
[C---:B------:R-:W-:Y:S02]  /*4680*/  ISETP.NE.AND.EX P1, PT, R5.reuse, RZ, PT, P1 ;  /* 0x000000ff0500720c */ /* 0x040fe40003f25310 */
[----:B------:R-:W-:Y:S01]  /*4690*/  ISETP.NE.AND.EX P0, PT, R5, RZ, PT, P0 ;  /* 0x000000ff0500720c */ /* 0x000fe20003f05300 */
[----:B------:R-:W4:Y:S01]  /*46a0*/  @!UP2 LDCU UR5, c[0x0][0xb0c] ;  /* 0x00016180ff05a7ac */ /* 0x000f220008000800 */
[----:B------:R-:W-:Y:S02]  /*46b0*/  USHF.L.U32 UR11, UR29, 0x6, URZ ;  /* 0x000000061d0b7899 */ /* 0x000fe400080006ff */
[----:B------:R-:W-:Y:S02]  /*46c0*/  USHF.L.U32 UR10, UR32, 0x6, URZ ;  /* 0x00000006200a7899 */ /* 0x000fe400080006ff */
[----:B---3--:R-:W-:Y:S07]  /*46d0*/  UIMAD.WIDE.U32 UR6, UR14, UR20, URZ ;  /* 0x000000140e0672a5 */ /* 0x008fee000f8e00ff */
[----:B------:R-:W-:Y:S01]  /*46e0*/  @!UP2 UMOV UR4, UR7 ;  /* 0x000000070004ac82 */ /* 0x000fe20008000000 */
[----:B----4-:R-:W-:Y:S02]  /*46f0*/  @!UP2 UISETP.NE.AND UP0, UPT, UR5, 0x1, UPT ;  /* 0x000000010500a88c */ /* 0x010fe4000bf05270 */
[----:B------:R-:W-:Y:S02]  /*4700*/  @!UP2 USHF.R.U32.HI UR4, URZ, UR21, UR4 ;  /* 0x00000015ff04a299 */ /* 0x000fe40008011604 */
[----:B------:R-:W-:Y:S02]  /*4710*/  UIMAD.WIDE.U32 UR6, UR13, UR23, URZ ;  /* 0x000000170d0672a5 */ /* 0x000fe4000f8e00ff */
[----:B------:R-:W-:Y:S02]  /*4720*/  @!UP2 USEL UR8, UR14, UR4, !UP0 ;  /* 0x000000040e08a287 */ /* 0x000fe4000c000000 */
[----:B------:R-:W-:Y:S03]  /*4730*/  @!UP2 UISETP.NE.AND UP0, UPT, UR22, 0x1, UPT ;  /* 0x000000011600a88c */ /* 0x000fe6000bf05270 */
[----:B------:R-:W-:Y:S02]  /*4740*/  @!UP2 UMOV UR6, UR7 ;  /* 0x000000070006ac82 */ /* 0x000fe40008000000 */
[----:B------:R-:W3:Y:S02]  /*4750*/  @!UP2 LDCU UR4, c[0x0][0xb20] ;  /* 0x00016400ff04a7ac */ /* 0x000ee40008000800 */
[----:B---3--:R-:W-:Y:S04]  /*4760*/  @!UP2 USHF.R.U32.HI UR6, URZ, UR4, UR6 ;  /* 0x00000004ff06a299 */ /* 0x008fe80008011606 */
[----:B------:R-:W-:Y:S04]  /*4770*/  @!UP2 USEL UR6, UR13, UR6, !UP0 ;  /* 0x000000060d06a287 */ /* 0x000fe8000c000000 */
[----:B------:R-:W-:Y:S02]  /*4780*/  @!UP2 UIADD3 UR4, UPT, UPT, -UR8, UR6, URZ ;  /* 0x000000060804a290 */ /* 0x000fe4000fffe1ff */
[----:B------:R-:W-:Y:S02]  /*4790*/  @!UP2 UIADD3 UR6, UPT, UPT, UR8, -UR6, URZ ;  /* 0x800000060806a290 */ /* 0x000fe4000fffe0ff */
[----:B------:R-:W-:Y:S02]  /*47a0*/  @!UP2 UIMAD UR14, UR4, UR5, UR14 ;  /* 0x00000005040ea2a4 */ /* 0x000fe4000f8e020e */
[----:B------:R-:W-:Y:S01]  /*47b0*/  @!UP2 UIMAD UR13, UR6, UR22, UR13 ;  /* 0x00000016060da2a4 */ /* 0x000fe2000f8e020d */
[----:B------:R-:W-:Y:S11]  /*47c0*/  BRA.U UP3, `(.L_x_77) ;  /* 0x0000000103107547 */ /* 0x000ff6000b800000 */
[----:B------:R-:W-:Y:S04]  /*47d0*/  MOV R6, UR33 ;  /* 0x0000002100067c02 */ /* 0x000fe80008000f00 */
[----:B------:R-:W-:Y:S04]  /*47e0*/  SHF.L.U32 R6, R6, 0x1f, RZ ;  /* 0x0000001f06067819 */ /* 0x000fe800000006ff */
[----:B------:R-:W3:Y:S02]  /*47f0*/  SYNCS.PHASECHK.TRANS64.TRYWAIT P2, [UR24+0x78], R6 ;  /* 0x00007806ff0075a7 */ /* 0x000ee40008041118 */
[----:B---3--:R-:W-:Y:S05]  /*4800*/  @!P2 BRA `(.L_x_78) ;  /* 0x000000340064a947 */ /* 0x008fea0003800000 */
.L_x_77:
[----:B------:R-:W-:Y:S05]  /*4810*/  @!P1 BRA `(.L_x_79) ;  /* 0x0000000000309947 */ /* 0x000fea0003800000 */
[----:B------:R-:W-:Y:S01]  /*4820*/  ISETP.NE.U32.AND P1, PT, R2, RZ, PT ;  /* 0x000000ff0200720c */ /* 0x000fe20003f25070 */
[----:B------:R-:W3:Y:S01]  /*4830*/  LDCU.64 UR4, c[0x0][0x358] ;  /* 0x00006b00ff0477ac */ /* 0x000ee20008000a00 */
[----:B------:R-:W-:Y:S02]  /*4840*/  IMAD.MOV.U32 R45, RZ, RZ, 0x1 ;  /* 0x00000001ff2d7424 */ /* 0x000fe400078e00ff */
[----:B------:R-:W-:Y:S11]  /*4850*/  ISETP.NE.AND.EX P1, PT, R3, RZ, PT, P1 ;  /* 0x000000ff0300720c */ /* 0x000ff60003f25310 */
[----:B------:R-:W-:Y:S02]  /*4860*/  @!UPT UIADD3 URZ, UPT, UPT, URZ, URZ, URZ ;  /* 0x000000fffffff290 */ /* 0x000fe4000fffe0ff */
[----:B------:R-:W4:Y:S01]  /*4870*/  @P1 LDC.64 R8, c[0x0][0x888] ;  /* 0x00022200ff081b82 */ /* 0x000f220000000a00 */
[----:B-1----:R-:W-:Y:S04]  /*4880*/  @P1 IMAD R0, R4, UR36, RZ ;  /* 0x0000002404001c24 */ /* 0x002fe8000f8e02ff */
[----:B----4-:R-:W-:Y:S04]  /*4890*/  @P1 IMAD.WIDE R8, R0, 0x4, R8 ;  /* 0x0000000400081825 */ /* 0x010fe800078e0208 */
[----:B------:R-:W-:Y:S01]  /*48a0*/  HFMA2 R0, -RZ, RZ, 0, 5.9604644775390625e-08 ;  /* 0x00000001ff007431 */ /* 0x000fe200000001ff */
[----:B---3-5:R3:W5:Y:S04]  /*48b0*/  @P1 LDG.E R26, desc[UR4][R8.64] ;  /* 0x00000004081a1981 */ /* 0x028768000c1e1900 */
[----:B------:R-:W-:Y:S01]  /*48c0*/  @!P1 PRMT R45, R0, 0x7610, R45 ;  /* 0x00007610002d9816 */ /* 0x000fe2000000002d */
[----:B---3--:R-:W4:Y:S06]  /*48d0*/  @!P1 LDC R26, c[0x0][0x880] ;  /* 0x00022000ff1a9b82 */ /* 0x008f2c0000000800 */
.L_x_79:
[----:B----45:R-:W-:Y:S01]  /*48e0*/  @!P0 FSETP.EQ.AND P1, PT, R26, RZ, PT ;  /* 0x000000ff1a00820b */ /* 0x030fe20003f22000 */
[----:B------:R-:W-:Y:S01]  /*48f0*/  @!UPT UIADD3 URZ, UPT, UPT, URZ, URZ, URZ ;  /* 0x000000fffffff290 */ /* 0x000fe2000fffe0ff */
[----:B------:R-:W-:Y:S11]  /*4900*/  @!P0 BRA `(.L_x_80) ;  /* 0x0000000000188947 */ /* 0x000ff60003800000 */
[----:B------:R-:W-:Y:S02]  /*4910*/  LOP3.LUT P0, RZ, R45, 0xff, RZ, 0xc0, !PT ;  /* 0x000000ff2dff7812 */ /* 0x000fe4000780c0ff */
[----:B------:R-:W-:Y:S04]  /*4920*/  ISETP.NE.U32.AND P1, PT, R2, RZ, PT ;  /* 0x000000ff0200720c */ /* 0x000fe80003f25070 */
[----:B------:R-:W-:Y:S04]  /*4930*/  ISETP.NE.AND.EX P1, PT, R3, RZ, PT, P1 ;  /* 0x000000ff0300720c */ /* 0x000fe80003f25310 */
[----:B------:R-:W-:Y:S03]  /*4940*/  PLOP3.LUT P1, PT, P1, PT, PT, 0x8, 0x80 ;  /* 0x000000000080781c */ /* 0x000fe60000f2e170 */
[----:B------:R-:W-:Y:S11]  /*4950*/  @P0 FSETP.EQ.AND P1, PT, R26, RZ, PT ;  /* 0x000000ff1a00020b */ /* 0x000ff60003f22000 */
[----:B------:R-:W-:Y:S02]  /*4960*/  @!UPT UIADD3 URZ, UPT, UPT, URZ, URZ, URZ ;  /* 0x000000fffffff290 */ /* 0x000fe4000fffe0ff */
.L_x_80:
[----:B------:R-:W-:Y:S01]  /*4970*/  ULEA UR4, UR12, UR24, 0x3 ;  /* 0x000000180c047291 */ /* 0x000fe2000f8e18ff */
[----:B------:R-:W-:Y:S02]  /*4980*/  SHF.L.U32 R9, R15, 0x1f, RZ ;  /* 0x0000001f0f097819 */ /* 0x000fe400000006ff */
[----:B------:R-:W-:Y:S04]  /*4990*/  ELECT P0, URZ, PT ;  /* 0x0000000000ff782f */ /* 0x000fe80003800000 */
[----:B------:R-:W-:Y:S02]  /*49a0*/  PLOP3.LUT P1, PT, P1, P0, PT, 0xf2, 0x2f ;  /* 0x00000000002f781c */ /* 0x000fe40000f21e72 */
[----:B------:R-:W3:Y:S11]  /*49b0*/  SYNCS.PHASECHK.TRANS64.TRYWAIT P2, [UR4+0x58], R9 ;  /* 0x00005809ff0075a7 */ /* 0x000ef60008041104 */
[----:B------:R-:W-:Y:S05]  /*49c0*/  @!P1 IADD3 R8, P0, PT, R16, 0x580, RZ ;  /* 0x0000058010089810 */ /* 0x000fea0007f1e0ff */
[----:B-1----:R-:W-:Y:S01]  /*49d0*/  @!P1 IMAD.X R6, RZ, RZ, R17, P0 ;  /* 0x000000ffff069224 */ /* 0x002fe200000e0611 */
[----:B---3--:R-:W-:Y:S07]  /*49e0*/  @!P2 BRA `(.L_x_81) ;  /* 0x000000340004a947 */ /* 0x008fee0003800000 */
.L_x_152:
[----:B------:R-:W-:Y:S01]  /*49f0*/  @!P1 R2UR UR7, R6 ;  /* 0x00000000060792ca */ /* 0x000fe200000e0000 */
[----:B------:R-:W-:Y:S01]  /*4a00*/  UIADD3 UR5, UPT, UPT, UR12, 0x1, URZ ;  /* 0x000000010c057890 */ /* 0x000fe2000fffe0ff */
[----:B------:R-:W-:Y:S01]  /*4a10*/  @!P1 R2UR UR6, R8 ;  /* 0x00000000080692ca */ /* 0x000fe200000e0000 */
[----:B------:R-:W-:Y:S01]  /*4a20*/  UIADD3 UR9, UPT, UPT, UR4, 0x40, URZ ;  /* 0x0000004004097890 */ /* 0x000fe2000fffe0ff */
[----:B------:R-:W-:Y:S01]  /*4a30*/  @!P1 IMAD.MOV.U32 R6, RZ, RZ, 0x1000 ;  /* 0x00001000ff069424 */ /* 0x000fe200078e00ff */
[----:B------:R-:W-:Y:S01]  /*4a40*/  UISETP.NE.AND UP0, UPT, UR5, 0x3, UPT ;  /* 0x000000030500788c */ /* 0x000fe2000bf05270 */
[----:B------:R-:W-:Y:S01]  /*4a50*/  VIADD R14, R14, 0x1 ;  /* 0x000000010e0e7836 */ /* 0x000fe20000000000 */
[----:B------:R-:W-:Y:S01]  /*4a60*/  UMOV UR22, 0x0 ;  /* 0x0000000000167882 */ /* 0x000fe20000000000 */
[----:B------:R-:W-:Y:S01]  /*4a70*/  UMOV UR23, 0x10000000 ;  /* 0x1000000000177882 */ /* 0x000fe20000000000 */
[----:B------:R-:W-:Y:S04]  /*4a80*/  UPRMT UR20, UR54, 0x654, UR9 ;  /* 0x0000065436147896 */ /* 0x000fe80008000009 */
[----:B-1----:R-:W-:Y:S01]  /*4a90*/  IMAD.U32 R9, RZ, RZ, UR7 ;  /* 0x00000007ff097e24 */ /* 0x002fe2000f8e00ff */
[----:B------:R-:W-:Y:S01]  /*4aa0*/  USEL UR7, URZ, 0x1, UP0 ;  /* 0x00000001ff077887 */ /* 0x000fe20008000000 */
[----:B------:R-:W-:Y:S01]  /*4ab0*/  IMAD.U32 R8, RZ, RZ, UR6 ;  /* 0x00000006ff087e24 */ /* 0x000fe2000f8e00ff */
[----:B------:R-:W-:Y:S02]  /*4ac0*/  USEL UR6, UR5, URZ, UP0 ;  /* 0x000000ff05067287 */ /* 0x000fe40008000000 */
[----:B------:R-:W-:Y:S01]  /*4ad0*/  VOTEU.ALL UP0, P1 ;  /* 0x0000000000ff7886 */ /* 0x000fe20000800000 */
[----:B------:R-:W-:Y:S02]  /*4ae0*/  @!P1 R2UR UR19, R9 ;  /* 0x00000000091392ca */ /* 0x000fe400000e0000 */
[----:B------:R-:W-:Y:S02]  /*4af0*/  @!P1 R2UR UR18, R8 ;  /* 0x00000000081292ca */ /* 0x000fe400000e0000 */
[----:B------:R-:W-:Y:S01]  /*4b00*/  @!UP0 ULEA UR5, UR12, UR24, 0xc ;  /* 0x000000180c058291 */ /* 0x000fe2000f8e60ff */
[----:B------:R-:W-:Y:S02]  /*4b10*/  LOP3.LUT R15, R15, UR7, RZ, 0x3c, !PT ;  /* 0x000000070f0f7c12 */ /* 0x000fe4000f8e3cff */
[----:B------:R-:W-:Y:S01]  /*4b20*/  UMOV UR12, UR36 ;  /* 0x00000024000c7c82 */ /* 0x000fe20008000000 */
[----:B------:R-:W-:Y:S01]  /*4b30*/  @!UP0 UIADD3 UR8, UPT, UPT, UR5, 0x200, URZ ;  /* 0x0000020005088890 */ /* 0x000fe2000fffe0ff */
[----:B------:R-:W-:Y:S01]  /*4b40*/  SHF.L.U32 R0, R15, 0x1f, RZ ;  /* 0x0000001f0f007819 */ /* 0x000fe200000006ff */
[----:B------:R-:W-:Y:S01]  /*4b50*/  VOTEU.ALL UP0, P1 ;  /* 0x0000000000ff7886 */ /* 0x000fe20000800000 */
[----:B------:R-:W-:Y:S06]  /*4b60*/  ULEA UR5, UR6, UR24, 0x3 ;  /* 0x0000001806057291 */ /* 0x000fec000f8e18ff */
[----:B------:R1:W-:Y:S01]  /*4b70*/  @!UP0 UTMALDG.3D [UR8], [UR18], desc[UR22] ;  /* 0x00001608120085b4 */ /* 0x0003e20008011000 */
[----:B------:R1:W-:Y:S01]  /*4b80*/  @!P1 SYNCS.ARRIVE.TRANS64.RED.A0TR RZ, [UR4+0x40], R6 ;  /* 0x00004006ffff99a7 */ /* 0x0003e20008300404 */
[----:B------:R-:W-:Y:S01]  /*4b90*/  SYNCS.ARRIVE.TRANS64.RED.A1T0 RZ, [UR20], RZ ;  /* 0x000000ffffff79a7 */ /* 0x000fe20008100414 */
[----:B------:R-:W3:Y:S02]  /*4ba0*/  SYNCS.PHASECHK.TRANS64.TRYWAIT P0, [UR5+0x58], R0 ;  /* 0x00005800ff0075a7 */ /* 0x000ee40008001105 */
[----:B-1-3--:R-:W-:Y:S05]  /*4bb0*/  @!P0 BRA `(.L_x_82) ;  /* 0x0000003000a88947 */ /* 0x00afea0003800000 */
.L_x_154:
[----:B------:R-:W-:Y:S01]  /*4bc0*/  UIADD3 UR9, UPT, UPT, UR5, 0x40, URZ ;  /* 0x0000004005097890 */ /* 0x000fe2000fffe0ff */
[----:B-1----:R-:W-:Y:S01]  /*4bd0*/  @!P1 IADD3 R6, P0, PT, R16, 0x580, RZ ;  /* 0x0000058010069810 */ /* 0x002fe20007f1e0ff */
[----:B------:R-:W-:Y:S01]  /*4be0*/  UPLOP3.LUT UP3, UPT, UPT, UPT, UPT, 0x80, 0x8 ;  /* 0x000000000008789c */ /* 0x000fe20003f6f070 */
[----:B------:R-:W-:Y:S01]  /*4bf0*/  R2UR UR23, R47 ;  /* 0x000000002f1772ca */ /* 0x000fe200000e0000 */
[----:B------:R-:W-:Y:S01]  /*4c00*/  UMOV UR20, 0x0 ;  /* 0x0000000000147882 */ /* 0x000fe20000000000 */
[----:B------:R-:W-:Y:S01]  /*4c10*/  @!P1 R2UR UR7, R6 ;  /* 0x00000000060792ca */ /* 0x000fe200000e0000 */
[----:B------:R-:W-:Y:S01]  /*4c20*/  @!P1 IMAD.X R0, RZ, RZ, R17, P0 ;  /* 0x000000ffff009224 */ /* 0x000fe200000e0611 */
[----:B------:R-:W-:Y:S01]  /*4c30*/  UMOV UR21, 0x10000000 ;  /* 0x1000000000157882 */ /* 0x000fe20000000000 */
[----:B------:R-:W-:Y:S01]  /*4c40*/  UMOV UR12, UR36 ;  /* 0x00000024000c7c82 */ /* 0x000fe20008000000 */
[----:B------:R-:W-:Y:S01]  /*4c50*/  VOTEU.ALL UP0, P1 ;  /* 0x0000000000ff7886 */ /* 0x000fe20000800000 */
[----:B------:R-:W-:Y:S01]  /*4c60*/  R2UR UR22, R48 ;  /* 0x00000000301672ca */ /* 0x000fe200000e0000 */
[----:B------:R-:W-:Y:S01]  /*4c70*/  UMOV UR36, UR25 ;  /* 0x0000001900247c82 */ /* 0x000fe20008000000 */
[----:B------:R-:W-:Y:S02]  /*4c80*/  @!P1 R2UR UR4, R0 ;  /* 0x00000000000492ca */ /* 0x000fe400000e0000 */
[----:B------:R-:W-:Y:S01]  /*4c90*/  @!UP0 UIADD3 UR10, UPT, UPT, UR10, 0x20, URZ ;  /* 0x000000200a0a8890 */ /* 0x000fe2000fffe0ff */
[C---:B------:R-:W-:Y:S01]  /*4ca0*/  ISETP.NE.AND P0, PT, R14.reuse, 0x2, PT ;  /* 0x000000020e00780c */ /* 0x040fe20003f05270 */
[----:B------:R-:W-:Y:S02]  /*4cb0*/  UIADD3 UR32, UPT, UPT, UR13, UR23, URZ ;  /* 0x000000170d207290 */ /* 0x000fe4000fffe0ff */
[----:B------:R-:W-:Y:S01]  /*4cc0*/  IMAD.U32 R8, RZ, RZ, UR7 ;  /* 0x00000007ff087e24 */ /* 0x000fe2000f8e00ff */
[----:B------:R-:W-:Y:S02]  /*4cd0*/  SEL R0, RZ, 0x1, P0 ;  /* 0x00000001ff007807 */ /* 0x000fe40000000000 */
[----:B------:R-:W-:Y:S02]  /*4ce0*/  SEL R14, R14, RZ, P0 ;  /* 0x000000ff0e0e7207 */ /* 0x000fe40000000000 */
[----:B------:R-:W-:Y:S01]  /*4cf0*/  @!P1 R2UR UR18, R8 ;  /* 0x00000000081292ca */ /* 0x000fe200000e0000 */
[----:B------:R-:W-:Y:S01]  /*4d00*/  UIADD3 UR29, UPT, UPT, UR14, UR22, URZ ;  /* 0x000000160e1d7290 */ /* 0x000fe2000fffe0ff */
[----:B------:R-:W-:Y:S01]  /*4d10*/  IMAD.U32 R9, RZ, RZ, UR4 ;  /* 0x00000004ff097e24 */ /* 0x000fe2000f8e00ff */
[----:B------:R-:W-:Y:S01]  /*4d20*/  @!UP0 ULEA UR4, UR6, UR24, 0xc ;  /* 0x0000001806048291 */ /* 0x000fe2000f8e60ff */
[----:B------:R-:W-:Y:S03]  /*4d30*/  LOP3.LUT R13, R13, R0, RZ, 0x3c, !PT ;  /* 0x000000000d0d7212 */ /* 0x000fe600078e3cff */
[----:B------:R-:W-:Y:S01]  /*4d40*/  @!P1 R2UR UR19, R9 ;  /* 0x00000000091392ca */ /* 0x000fe200000e0000 */
[----:B------:R-:W-:Y:S01]  /*4d50*/  @!UP0 UIADD3 UR8, UPT, UPT, UR4, 0x200, URZ ;  /* 0x0000020004088890 */ /* 0x000fe2000fffe0ff */
[----:B------:R-:W-:Y:S01]  /*4d60*/  VOTEU.ALL UP0, P1 ;  /* 0x0000000000ff7886 */ /* 0x000fe20000800000 */
[----:B------:R-:W-:Y:S10]  /*4d70*/  UPRMT UR4, UR54, 0x654, UR9 ;  /* 0x0000065436047896 */ /* 0x000ff40008000009 */
[----:B------:R1:W-:Y:S01]  /*4d80*/  @!UP0 UTMALDG.3D [UR8], [UR18], desc[UR20] ;  /* 0x00001408120085b4 */ /* 0x0003e20008011000 */
[----:B------:R3:W-:Y:S01]  /*4d90*/  @!P1 SYNCS.ARRIVE.TRANS64.RED.A0TR RZ, [UR5+0x40], R7 ;  /* 0x00004007ffff99a7 */ /* 0x0007e20008300405 */
[----:B------:R-:W-:Y:S01]  /*4da0*/  SYNCS.ARRIVE.TRANS64.RED.A1T0 RZ, [UR4], RZ ;  /* 0x000000ffffff79a7 */ /* 0x000fe20008100404 */
[----:B------:R-:W-:Y:S04]  /*4db0*/  UIADD3 UR4, UPT, UPT, UR6, 0x1, URZ ;  /* 0x0000000106047890 */ /* 0x000fe8000fffe0ff */
[----:B------:R-:W-:Y:S04]  /*4dc0*/  UISETP.NE.AND UP0, UPT, UR4, 0x3, UPT ;  /* 0x000000030400788c */ /* 0x000fe8000bf05270 */
[----:B------:R-:W-:Y:S06]  /*4dd0*/  USEL UR5, URZ, 0x1, UP0 ;  /* 0x00000001ff057887 */ /* 0x000fec0008000000 */
[----:B------:R-:W-:Y:S01]  /*4de0*/  LOP3.LUT R15, R15, UR5, RZ, 0x3c, !PT ;  /* 0x000000050f0f7c12 */ /* 0x000fe2000f8e3cff */
[----:B-1----:R-:W-:Y:S01]  /*4df0*/  USEL UR12, UR4, URZ, UP0 ;  /* 0x000000ff040c7287 */ /* 0x002fe20008000000 */
[----:B------:R-:W-:Y:S11]  /*4e00*/  BRA.U UP1, `(.L_x_83) ;  /* 0xfffffff101f07547 */ /* 0x000ff6000b83ffff */
[----:B------:R-:W-:Y:S01]  /*4e10*/  UIADD3 UR24, UPT, UPT, UR24, 0x58, URZ ;  /* 0x0000005818187890 */ /* 0x000fe2000fffe0ff */
[----:B------:R-:W-:-:S03]  /*4e20*/  SHF.L.U32 R2, R15, 0x1f, RZ ;  /* 0x0000001f0f027819 */ /* 0x000fc600000006ff */
[----:B------:R-:W-:-:S09]  /*4e30*/  ULEA UR4, UR12, UR24, 0x3 ;  /* 0x000000180c047291 */ /* 0x000fd2000f8e18ff */
[----:B------:R-:W1:Y:S02]  /*4e40*/  SYNCS.PHASECHK.TRANS64.TRYWAIT P0, [UR4], R2 ;  /* 0x00000002ff0075a7 */ /* 0x000e640008001104 */
[----:B-1----:R-:W-:Y:S05]  /*4e50*/  @!P0 BRA `(.L_x_84) ;  /* 0x0000003000188947 */ /* 0x002fea0003800000 */
.L_x_156:
        /* <DEDUP_REMOVED lines=9> */
.L_x_158:
[----:B------:R-:W-:-:S04]  /*4ef0*/  UIADD3 UR4, UPT, UPT, UR4, 0x1, URZ ;  /* 0x0000000104047890 */ /* 0x000fc8000fffe0ff */
[----:B------:R-:W-:-:S04]  /*4f00*/  UISETP.NE.AND UP0, UPT, UR4, 0x3, UPT ;  /* 0x000000030400788c */ /* 0x000fc8000bf05270 */
[----:B------:R-:W-:Y:S02]  /*4f10*/  USEL UR5, URZ, 0x1, UP0 ;  /* 0x00000001ff057887 */ /* 0x000fe40008000000 */
[----:B------:R-:W-:-:S04]  /*4f20*/  USEL UR4, UR4, URZ, UP0 ;  /* 0x000000ff04047287 */ /* 0x000fc80008000000 */
[----:B------:R-:W-:Y:S01]  /*4f30*/  ULEA UR4, UR4, UR24, 0x3 ;  /* 0x0000001804047291 */ /* 0x000fe2000f8e18ff */
[----:B-1----:R-:W-:-:S04]  /*4f40*/  LOP3.LUT R2, R15, UR5, RZ, 0x3c, !PT ;  /* 0x000000050f027c12 */ /* 0x002fc8000f8e3cff */
[----:B------:R-:W-:Y:S01]  /*4f50*/  SHF.L.U32 R2, R2, 0x1f, RZ ;  /* 0x0000001f02027819 */ /* 0x000fe200000006ff */
[----:B------:R-:W-:-:S07]  /*4f60*/  IMAD.U32 R0, RZ, RZ, UR4 ;  /* 0x00000004ff007e24 */ /* 0x000fce000f8e00ff */
.L_x_86:
[----:B-1----:R1:W4:Y:S02]  /*4f70*/  SYNCS.PHASECHK.TRANS64.TRYWAIT P0, [R0+URZ], R2 ;  /* 0x00000002000075a7 */ /* 0x00232400080011ff */
[----:B----4-:R-:W-:Y:S05]  /*4f80*/  @!P0 NANOSLEEP.SYNCS 0x989680 ;  /* 0x009896800000895d */ /* 0x010fea0003900000 */
[----:B------:R-:W4:Y:S02]  /*4f90*/  @!P0 SYNCS.PHASECHK.TRANS64 P0, [R0+URZ], R2 ;  /* 0x00000002000085a7 */ /* 0x000f2400080010ff */
[----:B--2-4-:R-:W-:Y:S05]  /*4fa0*/  @P0 EXIT ;  /* 0x000000000000094d */ /* 0x014fea0003800000 */
[----:B------:R-:W-:Y:S05]  /*4fb0*/  BRA `(.L_x_86) ;  /* 0xfffffffc00ec7947 */ /* 0x000fea000383ffff */
.L_x_74:
[----:B------:R-:W-:-:S06]  /*4fc0*/  UISETP.GE.AND UP0, UPT, UR22, 0x4, UPT ;  /* 0x000000041600788c */ /* 0x000fcc000bf06270 */
[----:B------:R-:W-:-:S13]  /*4fd0*/  PLOP3.LUT P0, PT, PT, PT, UP0, 0x80, 0x8 ;  /* 0x000000000008781c */ /* 0x000fda0003f0f008 */
[----:B-1----:R-:W-:Y:S05]  /*4fe0*/  @!P0 EXIT ;  /* 0x000000000000894d */ /* 0x002fea0003800000 */
[----:B------:R-:W-:Y:S01]  /*4ff0*/  BAR.SYNC.DEFER_BLOCKING 0x6, 0xa0 ;  /* 0x0182800000007b1d */ /* 0x000fe20000010000 */
[C---:B------:R-:W-:Y:S01]  /*5000*/  IMAD.SHL.U32 R3, R55.reuse, 0x20, RZ ;  /* 0x0000002037037824 */ /* 0x040fe200078e00ff */
[C---:B------:R-:W-:Y:S01]  /*5010*/  LOP3.LUT P0, RZ, R55.reuse, 0x4, RZ, 0xc0, !PT ;  /* 0x0000000437ff7812 */ /* 0x040fe2000780c0ff */
[C---:B------:R-:W-:Y:S01]  /*5020*/  IMAD.SHL.U32 R2, R55.reuse, 0x10, RZ ;  /* 0x0000001037027824 */ /* 0x040fe200078e00ff */
[----:B------:R-:W-:Y:S01]  /*5030*/  CS2R R52, SRZ ;  /* 0x0000000000347805 */ /* 0x000fe2000001ff00 */
[----:B------:R-:W-:Y:S01]  /*5040*/  IMAD.SHL.U32 R44, R55, 0x4, RZ ;  /* 0x00000004372c7824 */ /* 0x000fe200078e00ff */
[----:B------:R-:W-:Y:S01]  /*5050*/  UMOV UR44, 0x400 ;  /* 0x00000400002c7882 */ /* 0x000fe20000000000 */
[----:B------:R-:W1:Y:S01]  /*5060*/  LDCU.64 UR4, c[0x0][0x890] ;  /* 0x00011200ff0477ac */ /* 0x000e620008000a00 */
[----:B------:R-:W2:Y:S01]  /*5070*/  LDC.64 R42, c[0x0][0x8b0] ;  /* 0x00022c00ff2a7b82 */ /* 0x000ea20000000a00 */
[----:B------:R-:W-:Y:S01]  /*5080*/  LOP3.LUT R4, R3, 0xc0, RZ, 0xc0, !PT ;  /* 0x000000c003047812 */ /* 0x000fe200078ec0ff */
[----:B------:R-:W-:Y:S01]  /*5090*/  IMAD.U32 R23, R55, 0x10000, RZ ;  /* 0x0001000037177824 */ /* 0x000fe200078e00ff */
[----:B------:R-:W-:Y:S01]  /*50a0*/  ULEA UR44, UR54, UR44, 0x18 ;  /* 0x0000002c362c7291 */ /* 0x000fe2000f8ec0ff */
[----:B------:R-:W-:Y:S01]  /*50b0*/  LOP3.LUT R2, R2, 0x600, RZ, 0xc0, !PT ;  /* 0x0000060002027812 */ /* 0x000fe200078ec0ff */
[----:B------:R-:W-:Y:S01]  /*50c0*/  IMAD.MOV.U32 R54, RZ, RZ, 0x10 ;  /* 0x00000010ff367424 */ /* 0x000fe200078e00ff */
[----:B------:R-:W-:Y:S01]  /*50d0*/  LOP3.LUT R44, R4, 0x18, R44, 0xf8, !PT ;  /* 0x00000018042c7812 */ /* 0x000fe200078ef82c */
[----:B------:R-:W-:Y:S01]  /*50e0*/  IMAD.MOV.U32 R22, RZ, RZ, RZ ;  /* 0x000000ffff167224 */ /* 0x000fe200078e00ff */
[----:B------:R-:W3:Y:S01]  /*50f0*/  LDC.64 R40, c[0x0][0x8a8] ;  /* 0x00022a00ff287b82 */ /* 0x000ee20000000a00 */
[----:B------:R-:W-:Y:S01]  /*5100*/  SHF.R.U32.HI R4, RZ, 0x1, R55 ;  /* 0x00000001ff047819 */ /* 0x000fe20000011637 */
[----:B------:R-:W-:Y:S01]  /*5110*/  IMAD.MOV.U32 R51, RZ, RZ, RZ ;  /* 0x000000ffff337224 */ /* 0x000fe200078e00ff */
[----:B------:R-:W-:Y:S01]  /*5120*/  LOP3.LUT R2, R2, 0x20, R3, 0xf8, !PT ;  /* 0x0000002002027812 */ /* 0x000fe200078ef803 */
[----:B------:R-:W4:Y:S01]  /*5130*/  LDCU UR63, c[0x0][0x370] ;  /* 0x00006e00ff3f77ac */ /* 0x000f220008000800 */
[----:B------:R-:W-:-:S02]  /*5140*/  LOP3.LUT R23, R23, 0x600000, RZ, 0xc0, !PT ;  /* 0x0060000017177812 */ /* 0x000fc400078ec0ff */
[----:B------:R-:W-:Y:S01]  /*5150*/  LOP3.LUT R44, R44, 0x8, R4, 0x78, !PT ;  /* 0x000000082c2c7812 */ /* 0x000fe200078e7804 */
[----:B------:R-:W4:Y:S01]  /*5160*/  LDS R0, [UR44+0x130] ;  /* 0x0001302cff007984 */ /* 0x000f220008000800 */
[----:B-1----:R-:W-:Y:S01]  /*5170*/  IMAD.U32 R57, RZ, RZ, UR4 ;  /* 0x00000004ff397e24 */ /* 0x002fe2000f8e00ff */
[----:B------:R-:W-:Y:S01]  /*5180*/  UIADD3 UR4, UPT, UPT, UR44, 0x200, URZ ;  /* 0x000002002c047890 */ /* 0x000fe2000fffe0ff */
[----:B------:R-:W-:Y:S01]  /*5190*/  LOP3.LUT R2, R2, 0x100, R3, 0xf8, !PT ;  /* 0x0000010002027812 */ /* 0x000fe200078ef803 */
[----:B------:R-:W-:Y:S01]  /*51a0*/  IMAD.U32 R56, RZ, RZ, UR5 ;  /* 0x00000005ff387e24 */ /* 0x000fe2000f8e00ff */
[----:B------:R-:W-:Y:S01]  /*51b0*/  LOP3.LUT R55, R55, 0x60, RZ, 0xc0, !PT ;  /* 0x0000006037377812 */ /* 0x000fe200078ec0ff */
[----:B------:R-:W1:Y:S01]  /*51c0*/  LDCU UR41, c[0x0][0xb0c] ;  /* 0x00016180ff2977ac */ /* 0x000e620008000800 */
[----:B------:R-:W-:Y:S01]  /*51d0*/  LOP3.LUT R44, R2, R44, RZ, 0xfc, !PT ;  /* 0x0000002c022c7212 */ /* 0x000fe200078efcff */
[----:B------:R-:W-:Y:S01]  /*51e0*/  IMAD.U32 R59, RZ, RZ, UR4 ;  /* 0x00000004ff3b7e24 */ /* 0x000fe2000f8e00ff */
[----:B------:R-:W-:Y:S01]  /*51f0*/  SEL R54, R54, 0xfffffff0, !P0 ;  /* 0xfffffff036367807 */ /* 0x000fe20004000000 */
[----:B------:R-:W1:Y:S01]  /*5200*/  LDCU UR39, c[0x0][0xb30] ;  /* 0x00016600ff2777ac */ /* 0x000e620008000800 */
[----:B------:R-:W1:Y:S01]  /*5210*/  LDCU.64 UR60, c[0x0][0x888] ;  /* 0x00011100ff3c77ac */ /* 0x000e620008000a00 */
[----:B------:R-:W1:Y:S01]  /*5220*/  LDCU.64 UR42, c[0x0][0xb28] ;  /* 0x00016500ff2a77ac */ /* 0x000e620008000a00 */
[----:B------:R-:W1:Y:S01]  /*5230*/  LDCU.128 UR56, c[0x0][0xb10] ;  /* 0x00016200ff3877ac */ /* 0x000e620008000c00 */
[----:B------:R-:W1:Y:S01]  /*5240*/  LDCU UR62, c[0x0][0x374] ;  /* 0x00006e80ff3e77ac */ /* 0x000e620008000800 */
[----:B------:R-:W-:Y:S01]  /*5250*/  UMOV UR55, 0x1 ;  /* 0x0000000100377882 */ /* 0x000fe20000000000 */
[----:B------:R-:W-:Y:S01]  /*5260*/  UMOV UR46, URZ ;  /* 0x000000ff002e7c82 */ /* 0x000fe20008000000 */
[----:B------:R-:W-:Y:S01]  /*5270*/  UMOV UR53, URZ ;  /* 0x000000ff00357c82 */ /* 0x000fe20008000000 */
[----:B------:R-:W-:Y:S01]  /*5280*/  UMOV UR52, URZ ;  /* 0x000000ff00347c82 */ /* 0x000fe20008000000 */
[----:B-1234-:R-:W-:-:S07]  /*5290*/  IMAD.IADD R23, R0, 0x1, R23 ;  /* 0x0000000100177824 */ /* 0x01efce00078e0217 */
.L_x_117:
[C---:B------:R-:W-:Y:S02]  /*52a0*/  LEA R0, R51.reuse, UR44, 0x3 ;  /* 0x0000002c33007c11 */ /* 0x040fe4000f8e18ff */
[----:B------:R-:W-:Y:S02]  /*52b0*/  SHF.L.U32 R2, R52, 0x1f, RZ ;  /* 0x0000001f34027819 */ /* 0x000fe400000006ff */
[----:B-1----:R-:W-:Y:S02]  /*52c0*/  LEA R4, R51, UR44, 0x4 ;  /* 0x0000002c33047c11 */ /* 0x002fe4000f8e20ff */
[----:B------:R-:W1:Y:S02]  /*52d0*/  SYNCS.PHASECHK.TRANS64.TRYWAIT P0, [R0+URZ+0x80], R2 ;  /* 0x00008002000075a7 */ /* 0x000e6400080011ff */
[----:B-1----:R-:W-:Y:S05]  /*52e0*/  @!P0 BRA `(.L_x_87) ;  /* 0x0000002c00248947 */ /* 0x002fea0003800000 */
.L_x_159:
[----:B------:R-:W-:Y:S01]  /*52f0*/  R2UR UR7, R58 ;  /* 0x000000003a0772ca */ /* 0x000fe200000e0000 */
[----:B------:R-:W2:Y:S01]  /*5300*/  LDS.128 R4, [R4+0x110] ;  /* 0x0001100004047984 */ /* 0x000ea20000000c00 */
[----:B-1----:R-:W-:Y:S01]  /*5310*/  VIADD R0, R0, 0x90 ;  /* 0x0000009000007836 */ /* 0x002fe20000000000 */
[----:B------:R-:W-:Y:S04]  /*5320*/  UISETP.GE.AND UP0, UPT, UR40, 0x1, UPT ;  /* 0x000000012800788c */ /* 0x000fe8000bf06270 */
[----:B------:R-:W-:Y:S01]  /*5330*/  PRMT R0, RZ, 0x654, R0 ;  /* 0x00000654ff007816 */ /* 0x000fe20000000000 */
[----:B------:R-:W-:Y:S01]  /*5340*/  @!PT LDS RZ, [RZ] ;  /* 0x00000000fffff984 */ /* 0x000fe20000000800 */
[----:B------:R-:W-:Y:S01]  /*5350*/  @!PT LDS RZ, [RZ] ;  /* 0x00000000fffff984 */ /* 0x000fe20000000800 */
[----:B------:R-:W-:Y:S01]  /*5360*/  @!PT LDS RZ, [RZ] ;  /* 0x00000000fffff984 */ /* 0x000fe20000000800 */
[----:B------:R-:W-:Y:S01]  /*5370*/  @!PT LDS RZ, [RZ] ;  /* 0x00000000fffff984 */ /* 0x000fe20000000800 */
[----:B------:R1:W-:Y:S06]  /*5380*/  MEMBAR.ALL.CTA ;  /* 0x0000000000007992 */ /* 0x0003ec0000008000 */
[----:B-1----:R-:W1:Y:S02]  /*5390*/  FENCE.VIEW.ASYNC.S ;  /* 0x00000000000073c6 */ /* 0x002e640000000000 */
[----:B-1----:R1:W-:Y:S01]  /*53a0*/  SYNCS.ARRIVE.TRANS64.RED.A1T0 RZ, [R0+URZ], RZ ;  /* 0x000000ff00ff79a7 */ /* 0x0023e200081004ff */
[----:B--2---:R-:W-:Y:S11]  /*53b0*/  LOP3.LUT P0, RZ, R6, 0x1, RZ, 0xc0, !PT ;  /* 0x0000000106ff7812 */ /* 0x004ff6000780c0ff */
[----:B------:R-:W-:Y:S02]  /*53c0*/  @!UPT UIADD3 URZ, UPT, UPT, URZ, URZ, URZ ;  /* 0x000000fffffff290 */ /* 0x000fe4000fffe0ff */
[----:B------:R-:W-:Y:S01]  /*53d0*/  VOTEU.ANY UP1, P0 ;  /* 0x0000000000ff7886 */ /* 0x000fe20000020100 */
[----:B------:R-:W-:Y:S01]  /*53e0*/  PLOP3.LUT P0, PT, PT, PT, UP1, 0x80, 0x8 ;  /* 0x000000000008781c */ /* 0x000fe20003f0f018 */
[----:B------:R-:W-:Y:S06]  /*53f0*/  UP2UR UR4, UPR, URZ, 0x2 ;  /* 0x00000002ff047883 */ /* 0x000fec0008000000 */
[----:B------:R-:W-:Y:S06]  /*5400*/  IMAD.U32 R60, RZ, RZ, UR4 ;  /* 0x00000004ff3c7e24 */ /* 0x000fec000f8e00ff */
[----:B------:R-:W-:Y:S02]  /*5410*/  @P0 SHF.R.U32.HI R2, RZ, 0x10, R5 ;  /* 0x00000010ff020819 */ /* 0x000fe40000011605 */
[----:B------:R-:W-:Y:S02]  /*5420*/  @P0 MOV R3, R4 ;  /* 0x0000000400030202 */ /* 0x000fe40000000f00 */
[----:B------:R-:W-:Y:S02]  /*5430*/  @P0 R2UR UR4, R2 ;  /* 0x00000000020402ca */ /* 0x000fe400000e0000 */
[----:B------:R-:W-:Y:S02]  /*5440*/  @P0 LOP3.LUT R4, R5, 0xffff, RZ, 0xc0, !PT ;  /* 0x0000ffff05040812 */ /* 0x000fe400078ec0ff */
[----:B------:R-:W-:Y:S02]  /*5450*/  @P0 R2UR UR6, R3 ;  /* 0x00000000030602ca */ /* 0x000fe400000e0000 */
[----:B------:R-:W-:Y:S07]  /*5460*/  @P0 R2UR UR5, R4 ;  /* 0x00000000040502ca */ /* 0x000fee00000e0000 */
[----:B------:R-:W-:Y:S02]  /*5470*/  @UP1 UMOV UR7, UR4 ;  /* 0x0000000400071c82 */ /* 0x000fe40008000000 */
[----:B------:R-:W-:Y:S02]  /*5480*/  IMAD.U32 R58, RZ, RZ, UR7 ;  /* 0x00000007ff3a7e24 */ /* 0x000fe4000f8e00ff */
[----:B------:R-:W-:Y:S02]  /*5490*/  @UP1 UMOV UR38, UR6 ;  /* 0x0000000600261c82 */ /* 0x000fe40008000000 */
[----:B------:R-:W-:Y:S01]  /*54a0*/  @UP1 UMOV UR37, UR5 ;  /* 0x0000000500251c82 */ /* 0x000fe20008000000 */
[----:B-1----:R-:W-:Y:S05]  /*54b0*/  BRA.U !UP0, `(.L_x_88) ;  /* 0x0000000108cc7547 */ /* 0x002fea000b800000 */
[----:B------:R-:W1:Y:S01]  /*54c0*/  LDCU UR12, c[0x0][0xb20] ;  /* 0x00016400ff0c77ac */ /* 0x000e620008000800 */
[----:B------:R-:W-:Y:S02]  /*54d0*/  UIMAD.WIDE.U32 UR4, UR62, UR59, URZ ;  /* 0x0000003b3e0472a5 */ /* 0x000fe4000f8e00ff */
[----:B------:R-:W-:Y:S02]  /*54e0*/  UIMAD.WIDE.U32 UR6, UR63, UR56, URZ ;  /* 0x000000383f0672a5 */ /* 0x000fe4000f8e00ff */
[----:B------:R-:W-:Y:S02]  /*54f0*/  UISETP.NE.AND UP0, UPT, UR58, 0x1, UPT ;  /* 0x000000013a00788c */ /* 0x000fe4000bf05270 */
[----:B------:R-:W-:Y:S02]  /*5500*/  UIMAD.WIDE.U32 UR8, UR37, UR59, URZ ;  /* 0x0000003b250872a5 */ /* 0x000fe4000f8e00ff */
[----:B------:R-:W-:Y:S02]  /*5510*/  UIMAD.WIDE.U32 UR10, UR38, UR56, URZ ;  /* 0x00000038260a72a5 */ /* 0x000fe4000f8e00ff */
[----:B------:R-:W-:Y:S02]  /*5520*/  UISETP.NE.AND UP1, UPT, UR41, 0x1, UPT ;  /* 0x000000012900788c */ /* 0x000fe4000bf25270 */
[----:B------:R-:W-:Y:S01]  /*5530*/  UISETP.NE.AND UP2, UPT, UR40, 0x1, UPT ;  /* 0x000000012800788c */ /* 0x000fe2000bf45270 */
[----:B------:R-:W-:Y:S02]  /*5540*/  UMOV UR4, UR5 ;  /* 0x0000000500047c82 */ /* 0x000fe40008000000 */
[----:B-1----:R-:W-:Y:S03]  /*5550*/  USHF.R.U32.HI UR5, URZ, UR12, UR4 ;  /* 0x0000000cff057299 */ /* 0x002fe60008011604 */
[----:B------:R-:W-:Y:S02]  /*5560*/  UMOV UR4, UR7 ;  /* 0x0000000700047c82 */ /* 0x000fe40008000000 */
[----:B------:R-:W-:Y:S02]  /*5570*/  USHF.R.U32.HI UR7, URZ, UR57, UR4 ;  /* 0x00000039ff077299 */ /* 0x000fe40008011604 */
[----:B------:R-:W-:Y:S02]  /*5580*/  USEL UR4, UR62, UR5, !UP0 ;  /* 0x000000053e047287 */ /* 0x000fe4000c000000 */
[----:B------:R-:W-:Y:S01]  /*5590*/  USEL UR7, UR63, UR7, !UP1 ;  /* 0x000000073f077287 */ /* 0x000fe2000c800000 */
[----:B------:R-:W-:Y:S01]  /*55a0*/  UMOV UR5, UR9 ;  /* 0x0000000900057c82 */ /* 0x000fe20008000000 */
[----:B------:R-:W-:Y:S02]  /*55b0*/  UIMAD.WIDE.U32 UR8, UR4, UR42, URZ ;  /* 0x0000002a040872a5 */ /* 0x000fe4000f8e00ff */
[----:B------:R-:W-:Y:S03]  /*55c0*/  USHF.R.U32.HI UR6, URZ, UR12, UR5 ;  /* 0x0000000cff067299 */ /* 0x000fe60008011605 */
[----:B------:R-:W-:Y:S01]  /*55d0*/  UMOV UR5, UR11 ;  /* 0x0000000b00057c82 */ /* 0x000fe20008000000 */
[----:B------:R-:W-:Y:S02]  /*55e0*/  UIMAD.WIDE.U32 UR10, UR7, UR42, URZ ;  /* 0x0000002a070a72a5 */ /* 0x000fe4000f8e00ff */
[----:B------:R-:W-:Y:S02]  /*55f0*/  USHF.R.U32.HI UR12, URZ, UR57, UR5 ;  /* 0x00000039ff0c7299 */ /* 0x000fe40008011605 */
[----:B------:R-:W-:Y:S01]  /*5600*/  USEL UR6, UR37, UR6, !UP0 ;  /* 0x0000000625067287 */ /* 0x000fe2000c000000 */
[----:B------:R-:W-:Y:S02]  /*5610*/  UMOV UR5, UR9 ;  /* 0x0000000900057c82 */ /* 0x000fe40008000000 */
[----:B------:R-:W-:Y:S01]  /*5620*/  UMOV UR10, UR11 ;  /* 0x0000000b000a7c82 */ /* 0x000fe20008000000 */
[----:B------:R-:W-:Y:S02]  /*5630*/  @UP2 USHF.R.U32.HI UR4, URZ, UR43, UR5 ;  /* 0x0000002bff042299 */ /* 0x000fe40008011605 */
[----:B------:R-:W-:Y:S02]  /*5640*/  @UP2 USHF.R.U32.HI UR7, URZ, UR43, UR10 ;  /* 0x0000002bff072299 */ /* 0x000fe4000801160a */
[----:B------:R-:W-:Y:S02]  /*5650*/  UIMAD UR4, UR40, UR4, URZ ;  /* 0x00000004280472a4 */ /* 0x000fe4000f8e02ff */
[----:B------:R-:W-:Y:S02]  /*5660*/  UIMAD.WIDE.U32 UR10, UR6, UR42, URZ ;  /* 0x0000002a060a72a5 */ /* 0x000fe4000f8e00ff */
[----:B------:R-:W-:Y:S02]  /*5670*/  USEL UR5, UR38, UR12, !UP1 ;  /* 0x0000000c26057287 */ /* 0x000fe4000c800000 */
[----:B------:R-:W-:Y:S02]  /*5680*/  UIMAD UR8, UR40, UR7, URZ ;  /* 0x00000007280872a4 */ /* 0x000fe4000f8e02ff */
[----:B------:R-:W-:Y:S03]  /*5690*/  UISETP.GE.AND UP0, UPT, UR6, UR4, UPT ;  /* 0x000000040600728c */ /* 0x000fe6000bf06270 */
[----:B------:R-:W-:Y:S01]  /*56a0*/  UMOV UR4, UR11 ;  /* 0x0000000b00047c82 */ /* 0x000fe20008000000 */
[----:B------:R-:W-:Y:S02]  /*56b0*/  UISETP.GE.OR UP0, UPT, UR5, UR8, UP0 ;  /* 0x000000080500728c */ /* 0x000fe40008706670 */
[----:B------:R-:W-:Y:S02]  /*56c0*/  USHF.R.U32.HI UR4, URZ, UR43, UR4 ;  /* 0x0000002bff047299 */ /* 0x000fe40008011604 */
[----:B------:R-:W-:Y:S02]  /*56d0*/  UIMAD.WIDE.U32 UR8, UR5, UR42, URZ ;  /* 0x0000002a050872a5 */ /* 0x000fe4000f8e00ff */
[----:B------:R-:W-:Y:S02]  /*56e0*/  USEL UR11, UR6, UR4, !UP2 ;  /* 0x00000004060b7287 */ /* 0x000fe4000d000000 */
[----:B------:R-:W-:Y:S02]  /*56f0*/  UIADD3 UR8, UPT, UPT, -UR5, URZ, URZ ;  /* 0x000000ff05087290 */ /* 0x000fe4000fffe1ff */
[----:B------:R-:W-:Y:S01]  /*5700*/  UIADD3 UR10, UPT, UPT, -UR11, URZ, URZ ;  /* 0x000000ff0b0a7290 */ /* 0x000fe2000fffe1ff */
[----:B------:R-:W-:Y:S01]  /*5710*/  @!UP0 UMOV UR4, UR9 ;  /* 0x0000000900048c82 */ /* 0x000fe20008000000 */
[----:B------:R-:W-:Y:S02]  /*5720*/  UIADD3 UR9, UPT, UPT, -UR6, URZ, URZ ;  /* 0x000000ff06097290 */ /* 0x000fe4000fffe1ff */
[----:B------:R-:W-:Y:S02]  /*5730*/  @!UP0 USHF.R.U32.HI UR4, URZ, UR43, UR4 ;  /* 0x0000002bff048299 */ /* 0x000fe40008011604 */
[----:B------:R-:W-:Y:S02]  /*5740*/  UIMAD UR10, UR40, UR10, UR6 ;  /* 0x0000000a280a72a4 */ /* 0x000fe4000f8e0206 */
[----:B------:R-:W-:Y:S04]  /*5750*/  @!UP0 USEL UR4, UR5, UR4, !UP2 ;  /* 0x0000000405048287 */ /* 0x000fe8000d000000 */
[----:B------:R-:W-:Y:S02]  /*5760*/  @!UP0 UIMAD UR10, UR7, UR10, UR4 ;  /* 0x0000000a070a82a4 */ /* 0x000fe4000f8e0204 */
[----:B------:R-:W-:Y:S02]  /*5770*/  @!UP0 UIADD3 UR11, UPT, UPT, UR11, -UR4, URZ ;  /* 0x800000040b0b8290 */ /* 0x000fe4000fffe0ff */
[----:B------:R-:W-:Y:S02]  /*5780*/  UIMAD UR7, UR41, UR8, UR38 ;  /* 0x00000008290772a4 */ /* 0x000fe4000f8e0226 */
[----:B------:R-:W-:Y:S02]  /*5790*/  @!UP0 UIMAD UR6, UR11, UR40, UR5 ;  /* 0x000000280b0682a4 */ /* 0x000fe4000f8e0205 */
[----:B------:R-:W-:Y:S01]  /*57a0*/  UIMAD UR4, UR58, UR9, UR37 ;  /* 0x000000093a0472a4 */ /* 0x000fe2000f8e0225 */
[----:B------:R-:W-:Y:S02]  /*57b0*/  @!UP0 UMOV UR5, UR10 ;  /* 0x0000000a00058c82 */ /* 0x000fe40008000000 */
[----:B------:R-:W-:Y:S02]  /*57c0*/  UIMAD UR38, UR5, UR41, UR7 ;  /* 0x00000029052672a4 */ /* 0x000fe4000f8e0207 */
[----:B------:R-:W-:Y:S11]  /*57d0*/  UIMAD UR37, UR6, UR58, UR4 ;  /* 0x0000003a062572a4 */ /* 0x000ff6000f8e0204 */
[----:B------:R-:W-:Y:S01]  /*57e0*/  @!UPT UIADD3 URZ, UPT, UPT, URZ, URZ, URZ ;  /* 0x000000fffffff290 */ /* 0x000fe2000fffe0ff */
.L_x_88:
[----:B------:R-:W-:Y:S01]  /*57f0*/  UISETP.NE.AND UP0, UPT, UR39, 0x1, UPT ;  /* 0x000000012700788c */ /* 0x000fe2000bf05270 */
[----:B------:R-:W-:Y:S01]  /*5800*/  R2UR UR11, R59 ;  /* 0x000000003b0b72ca */ /* 0x000fe200000e0000 */
[----:B------:R-:W-:Y:S01]  /*5810*/  USHF.L.U32 UR50, UR29, 0x6, URZ ;  /* 0x000000061d327899 */ /* 0x000fe200080006ff */
[----:B------:R-:W-:Y:S01]  /*5820*/  IADD3 R51, PT, PT, R51, 0x1, RZ ;  /* 0x0000000133337810 */ /* 0x000fe20007ffe0ff */
[----:B------:R-:W-:Y:S07]  /*5830*/  USHF.L.U32 UR49, UR32, 0x6, URZ ;  /* 0x0000000620317899 */ /* 0x000fee00080006ff */
[----:B------:R-:W1:Y:S01]  /*5840*/  @!UP0 LDCU.128 UR12, c[0x0][0xb10] ;  /* 0x00016200ff0c87ac */ /* 0x000e620008000c00 */
[----:B------:R-:W2:Y:S01]  /*5850*/  @!UP0 LDCU UR5, c[0x0][0xb0c] ;  /* 0x00016180ff0587ac */ /* 0x000ea20008000800 */
[----:B------:R-:W3:Y:S01]  /*5860*/  @!UP0 LDCU UR10, c[0x0][0xb20] ;  /* 0x00016400ff0a87ac */ /* 0x000ee20008000800 */
[----:B-1----:R-:W-:Y:S02]  /*5870*/  UIMAD.WIDE.U32 UR8, UR38, UR12, URZ ;  /* 0x0000000c260872a5 */ /* 0x002fe4000f8e00ff */
[----:B------:R-:W-:Y:S02]  /*5880*/  UIMAD.WIDE.U32 UR6, UR37, UR15, URZ ;  /* 0x0000000f250672a5 */ /* 0x000fe4000f8e00ff */
[----:B------:R-:W-:Y:S03]  /*5890*/  @!UP0 UISETP.NE.AND UP1, UPT, UR14, 0x1, UPT ;  /* 0x000000010e00888c */ /* 0x000fe6000bf25270 */
[----:B------:R-:W-:Y:S01]  /*58a0*/  @!UP0 UMOV UR4, UR9 ;  /* 0x0000000900048c82 */ /* 0x000fe20008000000 */
[----:B--2---:R-:W-:Y:S02]  /*58b0*/  @!UP0 UISETP.NE.AND UP2, UPT, UR5, 0x1, UPT ;  /* 0x000000010500888c */ /* 0x004fe4000bf45270 */
[----:B------:R-:W-:Y:S01]  /*58c0*/  @!UP0 USHF.R.U32.HI UR4, URZ, UR13, UR4 ;  /* 0x0000000dff048299 */ /* 0x000fe20008011604 */
[----:B------:R-:W-:Y:S02]  /*58d0*/  @!UP0 UMOV UR6, UR7 ;  /* 0x0000000700068c82 */ /* 0x000fe40008000000 */
[----:B---3--:R-:W-:Y:S02]  /*58e0*/  @!UP0 USHF.R.U32.HI UR6, URZ, UR10, UR6 ;  /* 0x0000000aff068299 */ /* 0x008fe40008011606 */
[----:B------:R-:W-:Y:S02]  /*58f0*/  @!UP0 USEL UR7, UR38, UR4, !UP2 ;  /* 0x0000000426078287 */ /* 0x000fe4000d000000 */
[----:B------:R-:W-:Y:S04]  /*5900*/  @!UP0 USEL UR6, UR37, UR6, !UP1 ;  /* 0x0000000625068287 */ /* 0x000fe8000c800000 */
[----:B------:R-:W-:Y:S02]  /*5910*/  @!UP0 UIADD3 UR4, UPT, UPT, -UR7, UR6, URZ ;  /* 0x0000000607048290 */ /* 0x000fe4000fffe1ff */
[----:B------:R-:W-:Y:S02]  /*5920*/  @!UP0 UIADD3 UR6, UPT, UPT, UR7, -UR6, URZ ;  /* 0x8000000607068290 */ /* 0x000fe4000fffe0ff */
[----:B------:R-:W-:Y:S02]  /*5930*/  @!UP0 UIMAD UR38, UR4, UR5, UR38 ;  /* 0x00000005042682a4 */ /* 0x000fe4000f8e0226 */
[----:B------:R-:W-:Y:S02]  /*5940*/  @!UP0 UIMAD UR37, UR6, UR14, UR37 ;  /* 0x0000000e062582a4 */ /* 0x000fe4000f8e0225 */
[----:B------:R-:W-:Y:S09]  /*5950*/  ULOP3.LUT UP0, URZ, UR11, 0x1b0, URZ, 0xc0, !UPT ;  /* 0x000001b00bff7892 */ /* 0x000ff2000f80c0ff */
[----:B------:R-:W-:Y:S05]  /*5960*/  BRA.U !UP0, `(.L_x_89) ;  /* 0x00000001087c7547 */ /* 0x000fea000b800000 */
[----:B------:R-:W1:Y:S01]  /*5970*/  LDCU.64 UR8, c[0x4][0x80] ;  /* 0x01001000ff0877ac */ /* 0x000e620008000a00 */
[----:B------:R-:W-:Y:S01]  /*5980*/  MOV R2, 0x0 ;  /* 0x0000000000027802 */ /* 0x000fe20000000f00 */
[----:B------:R-:W-:Y:S02]  /*5990*/  HFMA2 R12, -RZ, RZ, 0, 5.9604644775390625e-08 ;  /* 0x00000001ff0c7431 */ /* 0x000fe400000001ff */
[----:B------:R-:W-:Y:S01]  /*59a0*/  IMAD.MOV.U32 R8, RZ, RZ, 0x70 ;  /* 0x00000070ff087424 */ /* 0x000fe200078e00ff */
[----:B------:R2:W3:Y:S01]  /*59b0*/  LDC.64 R14, c[0x4][R2] ;  /* 0x01000000020e7b82 */ /* 0x0004e20000000a00 */
[----:B------:R-:W4:Y:S01]  /*59c0*/  LDCU.64 UR6, c[0x4][0x88] ;  /* 0x01001100ff0677ac */ /* 0x000f220008000a00 */
[----:B------:R-:W-:Y:S01]  /*59d0*/  IMAD.MOV.U32 R13, RZ, RZ, RZ ;  /* 0x000000ffff0d7224 */ /* 0x000fe200078e00ff */
[----:B------:R-:W2:Y:S01]  /*59e0*/  LDCU.64 UR4, c[0x4][0x8] ;  /* 0x01000100ff0477ac */ /* 0x000ea20008000a00 */
[----:B-1----:R-:W-:Y:S01]  /*59f0*/  MOV R5, UR9 ;  /* 0x0000000900057c02 */ /* 0x002fe20008000f00 */
[----:B------:R-:W-:Y:S01]  /*5a00*/  IMAD.U32 R4, RZ, RZ, UR8 ;  /* 0x00000008ff047e24 */ /* 0x000fe2000f8e00ff */
[----:B----4-:R-:W-:Y:S01]  /*5a10*/  MOV R7, UR7 ;  /* 0x0000000700077c02 */ /* 0x010fe20008000f00 */
[----:B------:R-:W-:Y:S01]  /*5a20*/  IMAD.U32 R6, RZ, RZ, UR6 ;  /* 0x00000006ff067e24 */ /* 0x000fe2000f8e00ff */
[----:B--2---:R-:W-:Y:S01]  /*5a30*/  MOV R11, UR5 ;  /* 0x00000005000b7c02 */ /* 0x004fe20008000f00 */
[----:B------:R-:W-:Y:S02]  /*5a40*/  IMAD.U32 R10, RZ, RZ, UR4 ;  /* 0x00000004ff0a7e24 */ /* 0x000fe4000f8e00ff */
[----:B------:R-:W-:Y:S07]  /*5a50*/  LEPC R20, `(.L_x_90) ;  /* 0x000000001014794e */ /* 0x000fee0000000000 */
[----:B---3-5:R-:W-:Y:S05]  /*5a60*/  CALL.ABS.NOINC R14 ;  /* 0x000000000e007343 */ /* 0x028fea0003c00000 */
.L_x_90:
[----:B------:R-:W1:Y:S01]  /*5a70*/  LDCU.64 UR8, c[0x4][0x80] ;  /* 0x01001000ff0877ac */ /* 0x000e620008000a00 */
[----:B------:R-:W2:Y:S01]  /*5a80*/  LDC.64 R2, c[0x4][R2] ;  /* 0x0100000002027b82 */ /* 0x000ea20000000a00 */
[----:B------:R-:W-:Y:S02]  /*5a90*/  HFMA2 R12, -RZ, RZ, 0, 5.9604644775390625e-08 ;  /* 0x00000001ff0c7431 */ /* 0x000fe400000001ff */
[----:B------:R-:W-:Y:S02]  /*5aa0*/  IMAD.MOV.U32 R8, RZ, RZ, 0x70 ;  /* 0x00000070ff087424 */ /* 0x000fe400078e00ff */
[----:B------:R-:W-:Y:S01]  /*5ab0*/  IMAD.MOV.U32 R13, RZ, RZ, RZ ;  /* 0x000000ffff0d7224 */ /* 0x000fe200078e00ff */
[----:B------:R-:W3:Y:S01]  /*5ac0*/  LDCU.64 UR6, c[0x4][0x88] ;  /* 0x01001100ff0677ac */ /* 0x000ee20008000a00 */
[----:B------:R-:W4:Y:S01]  /*5ad0*/  LDCU.64 UR4, c[0x4][0x8] ;  /* 0x01000100ff0477ac */ /* 0x000f220008000a00 */
[----:B-1----:R-:W-:Y:S02]  /*5ae0*/  MOV R4, UR8 ;  /* 0x0000000800047c02 */ /* 0x002fe40008000f00 */
[----:B------:R-:W-:Y:S02]  /*5af0*/  MOV R5, UR9 ;  /* 0x0000000900057c02 */ /* 0x000fe40008000f00 */
[----:B---3--:R-:W-:Y:S01]  /*5b00*/  MOV R7, UR7 ;  /* 0x0000000700077c02 */ /* 0x008fe20008000f00 */
[----:B------:R-:W-:Y:S01]  /*5b10*/  IMAD.U32 R6, RZ, RZ, UR6 ;  /* 0x00000006ff067e24 */ /* 0x000fe2000f8e00ff */
[----:B----4-:R-:W-:Y:S01]  /*5b20*/  MOV R11, UR5 ;  /* 0x00000005000b7c02 */ /* 0x010fe20008000f00 */
[----:B------:R-:W-:Y:S02]  /*5b30*/  IMAD.U32 R10, RZ, RZ, UR4 ;  /* 0x00000004ff0a7e24 */ /* 0x000fe4000f8e00ff */
[----:B------:R-:W-:Y:S07]  /*5b40*/  LEPC R20, `(.L_x_89) ;  /* 0x000000001014794e */ /* 0x000fee0000000000 */
[----:B--2---:R-:W-:Y:S05]  /*5b50*/  CALL.ABS.NOINC R2 ;  /* 0x0000000002007343 */ /* 0x004fea0003c00000 */
.L_x_89:
[----:B------:R-:W-:Y:S02]  /*5b60*/  R2UR UR6, R49 ;  /* 0x00000000310672ca */ /* 0x000fe400000e0000 */
[----:B------:R-:W-:Y:S02]  /*5b70*/  R2UR UR5, R57 ;  /* 0x00000000390572ca */ /* 0x000fe400000e0000 */
[----:B------:R-:W-:Y:S02]  /*5b80*/  R2UR UR4, R56 ;  /* 0x00000000380472ca */ /* 0x000fe400000e0000 */
[----:B------:R-:W-:Y:S02]  /*5b90*/  ISETP.NE.U32.AND P4, PT, R42, RZ, PT ;  /* 0x000000ff2a00720c */ /* 0x000fe40003f85070 */
[----:B------:R-:W-:Y:S02]  /*5ba0*/  ISETP.NE.U32.AND P2, PT, RZ, UR60, PT ;  /* 0x0000003cff007c0c */ /* 0x000fe4000bf45070 */
[----:B------:R-:W-:Y:S02]  /*5bb0*/  ISETP.NE.AND.EX P4, PT, R43, RZ, PT, P4 ;  /* 0x000000ff2b00720c */ /* 0x000fe40003f85340 */
[----:B------:R-:W-:Y:S01]  /*5bc0*/  ISETP.NE.AND.EX P2, PT, RZ, UR61, PT, P2 ;  /* 0x0000003dff007c0c */ /* 0x000fe2000bf45320 */
[----:B------:R-:W-:Y:S02]  /*5bd0*/  UISETP.NE.AND UP2, UPT, UR6, URZ, UPT ;  /* 0x000000ff0600728c */ /* 0x000fe4000bf45270 */
[----:B------:R-:W-:Y:S04]  /*5be0*/  UISETP.NE.U32.AND UP0, UPT, UR5, URZ, UPT ;  /* 0x000000ff0500728c */ /* 0x000fe8000bf05070 */
[----:B------:R-:W-:Y:S01]  /*5bf0*/  UISETP.NE.AND.EX UP1, UPT, UR4, URZ, UPT, UP0 ;  /* 0x000000ff0400728c */ /* 0x000fe2000bf25300 */
[----:B------:R-:W-:Y:S01]  /*5c00*/  PLOP3.LUT P1, PT, PT, PT, UP2, 0x80, 0x8 ;  /* 0x000000000008781c */ /* 0x000fe20003f2f028 */
[----:B------:R-:W-:Y:S03]  /*5c10*/  UPLOP3.LUT UP0, UPT, UPT, UPT, UPT, 0x40, 0x4 ;  /* 0x000000000004789c */ /* 0x000fe60003f0e870 */
[----:B------:R-:W-:Y:S06]  /*5c20*/  @UP2 UPLOP3.LUT UP0, UPT, UPT, UPT, UP1, 0x80, 0x8 ;  /* 0x000000000008289c */ /* 0x000fec0003f0f010 */
[----:B------:R-:W-:Y:S01]  /*5c30*/  PLOP3.LUT P0, PT, PT, PT, UP0, 0x80, 0x8 ;  /* 0x000000000008781c */ /* 0x000fe20003f0f008 */
[----:B------:R-:W-:Y:S01]  /*5c40*/  @!UPT UIADD3 URZ, UPT, UPT, URZ, URZ, URZ ;  /* 0x000000fffffff290 */ /* 0x000fe2000fffe0ff */
[----:B------:R-:W-:Y:S11]  /*5c50*/  BRA.U !UP1, `(.L_x_91) ;  /* 0x0000000109407547 */ /* 0x000ff6000b800000 */
[----:B------:R-:W-:Y:S01]  /*5c60*/  UISETP.NE.U32.AND UP0, UPT, UR60, URZ, UPT ;  /* 0x000000ff3c00728c */ /* 0x000fe2000bf05070 */
[----:B------:R-:W-:Y:S01]  /*5c70*/  R2UR UR6, R57 ;  /* 0x00000000390672ca */ /* 0x000fe200000e0000 */
[----:B------:R-:W1:Y:S01]  /*5c80*/  LDCU.64 UR8, c[0x0][0x358] ;  /* 0x00006b00ff0877ac */ /* 0x000e620008000a00 */
[----:B------:R-:W-:Y:S02]  /*5c90*/  HFMA2 R45, -RZ, RZ, 0, 5.9604644775390625e-08 ;  /* 0x00000001ff2d7431 */ /* 0x000fe400000001ff */
[----:B------:R-:W-:Y:S01]  /*5ca0*/  IMAD.MOV.U32 R0, RZ, RZ, 0x1 ;  /* 0x00000001ff007424 */ /* 0x000fe200078e00ff */
[----:B------:R-:W-:Y:S06]  /*5cb0*/  UISETP.NE.AND.EX UP0, UPT, UR61, URZ, UPT, UP0 ;  /* 0x000000ff3d00728c */ /* 0x000fec000bf05300 */
[----:B------:R-:W-:Y:S05]  /*5cc0*/  PLOP3.LUT P3, PT, PT, PT, UP0, 0x80, 0x8 ;  /* 0x000000000008781c */ /* 0x000fea0003f6f008 */
[----:B------:R-:W2:Y:S01]  /*5cd0*/  @UP0 LDCU.64 UR4, c[0x0][0x888] ;  /* 0x00011100ff0407ac */ /* 0x000ea20008000a00 */
[----:B------:R-:W-:Y:S07]  /*5ce0*/  @UP0 UIMAD UR6, UR36, UR6, URZ ;  /* 0x00000006240602a4 */ /* 0x000fee000f8e02ff */
[----:B------:R-:W-:Y:S01]  /*5cf0*/  @!P3 PRMT R45, R0, 0x7610, R45 ;  /* 0x00007610002db816 */ /* 0x000fe2000000002d */
[----:B--2---:R-:W-:Y:S06]  /*5d00*/  @UP0 UIMAD.WIDE UR4, UR6, 0x4, UR4 ;  /* 0x00000004060408a5 */ /* 0x004fec000f8e0204 */
[----:B-----5:R-:W-:Y:S02]  /*5d10*/  IMAD.U32 R26, RZ, RZ, UR4 ;  /* 0x00000004ff1a7e24 */ /* 0x020fe4000f8e00ff */
[----:B------:R-:W-:Y:S03]  /*5d20*/  IMAD.U32 R27, RZ, RZ, UR5 ;  /* 0x00000005ff1b7e24 */ /* 0x000fe6000f8e00ff */
[----:B------:R-:W2:Y:S02]  /*5d30*/  @!UP0 LDCU UR4, c[0x0][0x880] ;  /* 0x00011000ff0487ac */ /* 0x000ea40008000800 */
[----:B-1----:R1:W5:Y:S02]  /*5d40*/  @P3 LDG.E R26, desc[UR8][R26.64] ;  /* 0x000000081a1a3981 */ /* 0x002364000c1e1900 */
[----:B-12---:R-:W-:Y:S02]  /*5d50*/  @!P3 MOV R26, UR4 ;  /* 0x00000004001abc02 */ /* 0x006fe40008000f00 */
.L_x_91:
[----:B------:R-:W-:Y:S05]  /*5d60*/  @!P4 BRA `(.L_x_92) ;  /* 0x000000000024c947 */ /* 0x000fea0003800000 */
[----:B------:R-:W-:Y:S01]  /*5d70*/  ISETP.NE.U32.AND P3, PT, R40, RZ, PT ;  /* 0x000000ff2800720c */ /* 0x000fe20003f65070 */
[----:B------:R-:W1:Y:S03]  /*5d80*/  LDCU.64 UR4, c[0x0][0x358] ;  /* 0x00006b00ff0477ac */ /* 0x000e660008000a00 */
[----:B------:R-:W-:Y:S11]  /*5d90*/  ISETP.NE.AND.EX P3, PT, R41, RZ, PT, P3 ;  /* 0x000000ff2900720c */ /* 0x000ff60003f65330 */
[----:B------:R-:W-:Y:S02]  /*5da0*/  @!UPT UIADD3 URZ, UPT, UPT, URZ, URZ, URZ ;  /* 0x000000fffffff290 */ /* 0x000fe4000fffe0ff */
[----:B------:R-:W2:Y:S01]  /*5db0*/  @P3 LDC.64 R2, c[0x0][0x8a8] ;  /* 0x00022a00ff023b82 */ /* 0x000ea20000000a00 */
[----:B------:R-:W-:Y:S04]  /*5dc0*/  @P3 IMAD R0, R42, UR36, RZ ;  /* 0x000000242a003c24 */ /* 0x000fe8000f8e02ff */
[----:B--2---:R-:W-:Y:S05]  /*5dd0*/  @P3 IMAD.WIDE R2, R0, 0x4, R2 ;  /* 0x0000000400023825 */ /* 0x004fea00078e0202 */
[----:B-1---5:R1:W5:Y:S02]  /*5de0*/  @P3 LDG.E R24, desc[UR4][R2.64] ;  /* 0x0000000402183981 */ /* 0x022364000c1e1900 */
[----:B-1----:R-:W2:Y:S02]  /*5df0*/  @!P3 LDC R24, c[0x0][0x8a0] ;  /* 0x00022800ff18bb82 */ /* 0x002ea40000000800 */
.L_x_92:
[----:B-----5:R-:W-:Y:S01]  /*5e00*/  FSETP.NEU.AND P3, PT, R26, RZ, PT ;  /* 0x000000ff1a00720b */ /* 0x020fe20003f6d000 */
[----:B------:R-:W-:Y:S01]  /*5e10*/  IMAD.U32 R2, RZ, RZ, UR46 ;  /* 0x0000002eff027e24 */ /* 0x000fe2000f8e00ff */
[----:B------:R-:W-:Y:S01]  /*5e20*/  SEL R5, RZ, 0xffffffff, P2 ;  /* 0xffffffffff057807 */ /* 0x000fe20001000000 */
[----:B------:R-:W-:Y:S01]  /*5e30*/  ULOP3.LUT UR4, UR55, 0x1, URZ, 0x3c, !UPT ;  /* 0x0000000137047892 */ /* 0x000fe2000f8e3cff */
[----:B------:R-:W-:Y:S01]  /*5e40*/  @P1 LOP3.LUT P2, RZ, R45, 0xff, RZ, 0xc0, !PT ;  /* 0x000000ff2dff1812 */ /* 0x000fe2000784c0ff */
[----:B------:R-:W-:Y:S01]  /*5e50*/  BSSY B1, `(.L_x_93) ;  /* 0x000003d000017945 */ /* 0x000fe20003800000 */
[----:B------:R-:W-:Y:S01]  /*5e60*/  @P1 SEL R0, RZ, 0xffffffff, P3 ;  /* 0xffffffffff001807 */ /* 0x000fe20001800000 */
[----:B------:R-:W-:Y:S01]  /*5e70*/  IMAD.MOV.U32 R65, RZ, RZ, 0x1 ;  /* 0x00000001ff417424 */ /* 0x000fe200078e00ff */
[----:B------:R-:W-:Y:S01]  /*5e80*/  LEA R2, R2, UR44, 0x3 ;  /* 0x0000002c02027c11 */ /* 0x000fe2000f8e18ff */
[----:B------:R-:W-:Y:S01]  /*5e90*/  IMAD.U32 R63, RZ, RZ, UR4 ;  /* 0x00000004ff3f7e24 */ /* 0x000fe2000f8e00ff */
[----:B------:R-:W-:Y:S01]  /*5ea0*/  @P0 SEL R0, R5, R0, !P2 ;  /* 0x0000000005000207 */ /* 0x000fe20005000000 */
[----:B------:R-:W-:Y:S01]  /*5eb0*/  IMAD.U32 R64, RZ, RZ, UR46 ;  /* 0x0000002eff407e24 */ /* 0x000fe2000f8e00ff */
[----:B------:R-:W-:Y:S02]  /*5ec0*/  LEA R27, R22, UR44, 0x3 ;  /* 0x0000002c161b7c11 */ /* 0x000fe4000f8e18ff */
[----:B------:R-:W-:Y:S02]  /*5ed0*/  CS2R R38, SRZ ;  /* 0x0000000000267805 */ /* 0x000fe4000001ff00 */
[----:B------:R-:W-:Y:S02]  /*5ee0*/  @P1 LOP3.LUT R0, R0, 0x1, RZ, 0xc0, !PT ;  /* 0x0000000100001812 */ /* 0x000fe400078ec0ff */
[----:B------:R-:W-:Y:S02]  /*5ef0*/  CS2R R36, SRZ ;  /* 0x0000000000247805 */ /* 0x000fe4000001ff00 */
[----:B------:R-:W-:Y:S02]  /*5f00*/  SHF.L.U32 R3, R53, 0x1f, RZ ;  /* 0x0000001f35037819 */ /* 0x000fe400000006ff */
[----:B------:R-:W-:Y:S02]  /*5f10*/  CS2R R30, SRZ ;  /* 0x00000000001e7805 */ /* 0x000fe4000001ff00 */
[----:B------:R-:W-:Y:S02]  /*5f20*/  ISETP.NE.U32.OR P5, PT, R0, 0x1, !P1 ;  /* 0x000000010000780c */ /* 0x000fe40004fa5470 */
[----:B------:R-:W-:Y:S02]  /*5f30*/  CS2R R28, SRZ ;  /* 0x00000000001c7805 */ /* 0x000fe4000001ff00 */
[----:B------:R-:W-:Y:S02]  /*5f40*/  PLOP3.LUT P2, PT, PT, PT, UP1, 0x80, 0x8 ;  /* 0x000000000008781c */ /* 0x000fe40003f4f018 */
[----:B------:R-:W-:Y:S02]  /*5f50*/  LEA.HI R25, R22, R22, RZ, 0x1 ;  /* 0x0000001616197211 */ /* 0x000fe400078f08ff */
[----:B------:R-:W-:Y:S02]  /*5f60*/  LOP3.LUT P4, R50, R45, 0xff, RZ, 0xc0, !PT ;  /* 0x000000ff2d327812 */ /* 0x000fe4000788c0ff */
[----:B------:R-:W-:Y:S02]  /*5f70*/  SEL R4, RZ, 0xffffffff, P3 ;  /* 0xffffffffff047807 */ /* 0x000fe40001800000 */
[----:B------:R-:W-:Y:S02]  /*5f80*/  P2R R61, PR, RZ, 0x20 ;  /* 0x00000020ff3d7803 */ /* 0x000fe40000000000 */
[----:B------:R-:W-:Y:S03]  /*5f90*/  @P5 SHF.L.U32 R0, R63, 0x1f, RZ ;  /* 0x0000001f3f005819 */ /* 0x000fe600000006ff */
[----:B------:R-:W-:Y:S01]  /*5fa0*/  @P2 SEL R4, R5, R4, !P4 ;  /* 0x0000000405042207 */ /* 0x000fe20006000000 */
[----:B------:R1:W3:Y:S03]  /*5fb0*/  @P5 SYNCS.PHASECHK.TRANS64.TRYWAIT P1, [R2+URZ+0x40], R0 ;  /* 0x00004000020055a7 */ /* 0x0002e600080211ff */
[----:B------:R-:W-:Y:S04]  /*5fc0*/  LOP3.LUT R4, R4, 0x1, RZ, 0xc0, !PT ;  /* 0x0000000104047812 */ /* 0x000fe800078ec0ff */
[----:B------:R-:W-:Y:S04]  /*5fd0*/  ISETP.NE.U32.AND P2, PT, R4, 0x1, PT ;  /* 0x000000010400780c */ /* 0x000fe80003f45070 */
[----:B------:R-:W-:Y:S01]  /*5fe0*/  P2R R66, PR, RZ, 0x4 ;  /* 0x00000004ff427803 */ /* 0x000fe20000000000 */
[----:B------:R4:W2:Y:S01]  /*5ff0*/  SYNCS.PHASECHK.TRANS64.TRYWAIT P0, [R27+URZ+0xa0], R3 ;  /* 0x0000a0031b0075a7 */ /* 0x0008a200080011ff */
[C---:B-1----:R-:W-:Y:S01]  /*6000*/  IMAD.SHL.U32 R0, R25.reuse, 0x20, RZ ;  /* 0x0000002019007824 */ /* 0x042fe200078e00ff */
[----:B------:R-:W-:Y:S04]  /*6010*/  LOP3.LUT R25, R25, 0xffe, RZ, 0xc0, !PT ;  /* 0x00000ffe19197812 */ /* 0x000fe800078ec0ff */
[----:B------:R-:W-:Y:S01]  /*6020*/  LOP3.LUT R0, R0, 0xffffffc0, RZ, 0xc0, !PT ;  /* 0xffffffc000007812 */ /* 0x000fe200078ec0ff */
[----:B------:R-:W-:Y:S04]  /*6030*/  IMAD.IADD R25, R22, 0x1, -R25 ;  /* 0x0000000116197824 */ /* 0x000fe800078e0a19 */
[----:B------:R-:W-:Y:S04]  /*6040*/  IMAD.IADD R0, R23, 0x1, R0 ;  /* 0x0000000117007824 */ /* 0x000fe800078e0200 */
[----:B------:R-:W-:Y:S01]  /*6050*/  IMAD R25, R25, 0x100000, R0 ;  /* 0x0010000019197824 */ /* 0x000fe200078e0200 */
[----:B---3--:R-:W-:Y:S01]  /*6060*/  @P5 SEL R65, RZ, 0x1, !P1 ;  /* 0x00000001ff415807 */ /* 0x008fe20004800000 */
[----:B----4-:R-:W-:Y:S06]  /*6070*/  @!P5 BRA `(.L_x_94) ;  /* 0x000000000068d947 */ /* 0x010fec0003800000 */
[----:B------:R-:W-:Y:S01]  /*6080*/  HFMA2 R31, -RZ, RZ, 0, 0 ;  /* 0x00000000ff1f7431 */ /* 0x000fe200000001ff */
[----:B------:R-:W-:Y:S01]  /*6090*/  ISETP.NE.AND P1, PT, R65, RZ, PT ;  /* 0x000000ff4100720c */ /* 0x000fe20003f25270 */
[----:B------:R-:W-:Y:S01]  /*60a0*/  IMAD.U32 R0, RZ, RZ, UR46 ;  /* 0x0000002eff007e24 */ /* 0x000fe2000f8e00ff */
[----:B------:R-:W-:Y:S11]  /*60b0*/  BSSY B0, `(.L_x_95) ;  /* 0x0000005000007945 */ /* 0x000ff60003800000 */
[----:B------:R-:W-:Y:S05]  /*60c0*/  @P1 BRA `(.L_x_96) ;  /* 0x00000000000c1947 */ /* 0x000fea0003800000 */
[----:B------:R-:W-:Y:S04]  /*60d0*/  SHF.L.U32 R4, R63, 0x1f, RZ ;  /* 0x0000001f3f047819 */ /* 0x000fe800000006ff */
[----:B------:R-:W1:Y:S02]  /*60e0*/  SYNCS.PHASECHK.TRANS64.TRYWAIT P1, [R2+URZ+0x40], R4 ;  /* 0x00004004020075a7 */ /* 0x000e6400080211ff */
[----:B-1----:R-:W-:Y:S05]  /*60f0*/  @!P1 BRA `(.L_x_97) ;  /* 0x0000001c00b49947 */ /* 0x002fea0003800000 */
.L_x_96:
[----:B------:R-:W-:Y:S05]  /*6100*/  BSYNC B0 ;  /* 0x0000000000007941 */ /* 0x000fea0003800000 */
.L_x_95:
[----:B------:R-:W-:Y:S01]  /*6110*/  ISETP.NE.AND P1, PT, R66, RZ, PT ;  /* 0x000000ff4200720c */ /* 0x000fe20003f25270 */
[----:B------:R-:W-:Y:S01]  /*6120*/  IMAD.MOV.U32 R30, RZ, RZ, RZ ;  /* 0x000000ffff1e7224 */ /* 0x000fe200078e00ff */
[----:B------:R-:W-:Y:S02]  /*6130*/  CS2R R28, SRZ ;  /* 0x00000000001c7805 */ /* 0x000fe4000001ff00 */
[----:B------:R-:W-:Y:S02]  /*6140*/  CS2R R38, SRZ ;  /* 0x0000000000267805 */ /* 0x000fe4000001ff00 */
[----:B------:R-:W-:Y:S07]  /*6150*/  CS2R R36, SRZ ;  /* 0x0000000000247805 */ /* 0x000fee000001ff00 */
[----:B-1----:R-:W-:Y:S01]  /*6160*/  @P1 IMAD R2, R0, 0x800, R44 ;  /* 0x0000080000021824 */ /* 0x002fe200078e022c */
[----:B------:R-:W-:Y:S05]  /*6170*/  @P1 WARPSYNC.ALL ;  /* 0x0000000000001948 */ /* 0x000fea0003800000 */
[----:B------:R-:W-:Y:S01]  /*6180*/  @P1 LEA R2, R2, UR44, 0x1 ;  /* 0x0000002c02021c11 */ /* 0x000fe2000f8e08ff */
[----:B------:R-:W-:Y:S04]  /*6190*/  UIADD3 UR4, UPT, UPT, UR46, 0x1, URZ ;  /* 0x000000012e047890 */ /* 0x000fe8000fffe0ff */
[----:B------:R1:W3:Y:S01]  /*61a0*/  @P1 LDSM.16.M88.4 R28, [R2+0x200] ;  /* 0x00020000021c183b */ /* 0x0002e20000000200 */
[----:B------:R-:W-:Y:S01]  /*61b0*/  UISETP.NE.AND UP0, UPT, UR4, 0x3, UPT ;  /* 0x000000030400788c */ /* 0x000fe2000bf05270 */
[----:B------:R-:W-:Y:S03]  /*61c0*/  @P1 IMAD R0, R54, 0x2, R2 ;  /* 0x0000000236001824 */ /* 0x000fe600078e0202 */
[----:B------:R-:W-:Y:S02]  /*61d0*/  USEL UR5, URZ, 0x1, UP0 ;  /* 0x00000001ff057887 */ /* 0x000fe40008000000 */
[----:B------:R1:W4:Y:S01]  /*61e0*/  @P1 LDSM.16.M88.4 R36, [R0+0x200] ;  /* 0x000200000024183b */ /* 0x0003220000000200 */
[----:B------:R-:W-:Y:S03]  /*61f0*/  USEL UR4, UR4, URZ, UP0 ;  /* 0x000000ff04047287 */ /* 0x000fe60008000000 */
[----:B------:R-:W-:Y:S03]  /*6200*/  LOP3.LUT R63, R63, UR5, RZ, 0x3c, !PT ;  /* 0x000000053f3f7c12 */ /* 0x000fe6000f8e3cff */
[----:B------:R-:W-:Y:S02]  /*6210*/  IMAD.U32 R64, RZ, RZ, UR4 ;  /* 0x00000004ff407e24 */ /* 0x000fe4000f8e00ff */
.L_x_94:
[----:B------:R-:W-:Y:S05]  /*6220*/  BSYNC B1 ;  /* 0x0000000000017941 */ /* 0x000fea0003800000 */
.L_x_93:
[----:B-1----:R-:W-:Y:S04]  /*6230*/  SHF.R.U32.HI R0, RZ, 0x15, R25 ;  /* 0x00000015ff007819 */ /* 0x002fe80000011619 */
[----:B------:R-:W-:Y:S01]  /*6240*/  LOP3.LUT P1, RZ, R0, 0x3, R46, 0x48, !PT ;  /* 0x0000000300ff7812 */ /* 0x000fe2000782482e */
[----:B------:R-:W-:Y:S01]  /*6250*/  @!UPT UIADD3 URZ, UPT, UPT, URZ, URZ, URZ ;  /* 0x000000fffffff290 */ /* 0x000fe2000fffe0ff */
[----:B--2---:R-:W-:Y:S11]  /*6260*/  @P0 BRA `(.L_x_98) ;  /* 0x0000000000080947 */ /* 0x004ff60003800000 */
[----:B------:R-:W1:Y:S02]  /*6270*/  SYNCS.PHASECHK.TRANS64.TRYWAIT P0, [R27+URZ+0xa0], R3 ;  /* 0x0000a0031b0075a7 */ /* 0x000e6400080011ff */
[----:B-1----:R-:W-:Y:S05]  /*6280*/  @!P0 BRA `(.L_x_99) ;  /* 0x0000001c00648947 */ /* 0x002fea0003800000 */
.L_x_98:
[----:B------:R-:W-:Y:S05]  /*6290*/  @!P1 BRA `(.L_x_100) ;  /* 0x0000000000409947 */ /* 0x000fea0003800000 */
[----:B------:R-:W2:Y:S01]  /*62a0*/  LDCU.64 UR8, c[0x4][0x70] ;  /* 0x01000e00ff0877ac */ /* 0x000ea20008000a00 */
[----:B-1----:R-:W-:Y:S01]  /*62b0*/  MOV R3, 0x0 ;  /* 0x0000000000037802 */ /* 0x002fe20000000f00 */
[----:B------:R-:W-:Y:S02]  /*62c0*/  HFMA2 R12, -RZ, RZ, 0, 5.9604644775390625e-08 ;  /* 0x00000001ff0c7431 */ /* 0x000fe400000001ff */
[----:B------:R-:W-:Y:S02]  /*62d0*/  IMAD.MOV.U32 R8, RZ, RZ, 0x192 ;  /* 0x00000192ff087424 */ /* 0x000fe400078e00ff */
[----:B------:R-:W-:Y:S01]  /*62e0*/  IMAD.MOV.U32 R13, RZ, RZ, RZ ;  /* 0x000000ffff0d7224 */ /* 0x000fe200078e00ff */
[----:B------:R-:W1:Y:S01]  /*62f0*/  LDCU.64 UR6, c[0x4][0x78] ;  /* 0x01000f00ff0677ac */ /* 0x000e620008000a00 */
[----:B------:R-:W3:Y:S01]  /*6300*/  LDC.64 R2, c[0x4][R3] ;  /* 0x0100000003027b82 */ /* 0x000ee20000000a00 */
[----:B------:R-:W5:Y:S01]  /*6310*/  LDCU.64 UR4, c[0x4][0x10] ;  /* 0x01000200ff0477ac */ /* 0x000f620008000a00 */
[----:B--2---:R-:W-:Y:S01]  /*6320*/  MOV R5, UR9 ;  /* 0x0000000900057c02 */ /* 0x004fe20008000f00 */
[----:B------:R-:W-:Y:S01]  /*6330*/  IMAD.U32 R4, RZ, RZ, UR8 ;  /* 0x00000008ff047e24 */ /* 0x000fe2000f8e00ff */
[----:B-1----:R-:W-:Y:S01]  /*6340*/  MOV R7, UR7 ;  /* 0x0000000700077c02 */ /* 0x002fe20008000f00 */
[----:B------:R-:W-:Y:S01]  /*6350*/  IMAD.U32 R6, RZ, RZ, UR6 ;  /* 0x00000006ff067e24 */ /* 0x000fe2000f8e00ff */
[----:B-----5:R-:W-:Y:S01]  /*6360*/  MOV R11, UR5 ;  /* 0x00000005000b7c02 */ /* 0x020fe20008000f00 */
[----:B------:R-:W-:Y:S02]  /*6370*/  IMAD.U32 R10, RZ, RZ, UR4 ;  /* 0x00000004ff0a7e24 */ /* 0x000fe4000f8e00ff */
[----:B------:R-:W-:Y:S07]  /*6380*/  LEPC R20, `(.L_x_100) ;  /* 0x000000001014794e */ /* 0x000fee0000000000 */
[----:B---34-:R-:W-:Y:S05]  /*6390*/  CALL.ABS.NOINC R2 ;  /* 0x0000000002007343 */ /* 0x018fea0003c00000 */
.L_x_100:
[----:B-1-3--:R-:W-:Y:S01]  /*63a0*/  SHF.L.U32 R3, R28, 0x10, RZ ;  /* 0x000000101c037819 */ /* 0x00afe200000006ff */
[----:B------:R-:W-:Y:S05]  /*63b0*/  WARPSYNC.ALL ;  /* 0x0000000000007948 */ /* 0x000fea0003800000 */
[----:B------:R-:W-:Y:S01]  /*63c0*/  R2UR UR4, R25 ;  /* 0x00000000190472ca */ /* 0x000fe200000e0000 */
[----:B------:R-:W-:Y:S01]  /*63d0*/  BSSY.RECONVERGENT B0, `(.L_x_101) ;  /* 0x0000051000007945 */ /* 0x000fe20003800200 */
[----:B------:R-:W-:Y:S02]  /*63e0*/  SHF.L.U32 R20, R30, 0x10, RZ ;  /* 0x000000101e147819 */ /* 0x000fe400000006ff */
[----:B------:R-:W-:Y:S02]  /*63f0*/  SHF.L.U32 R62, R54, 0x1, RZ ;  /* 0x00000001363e7819 */ /* 0x000fe400000006ff */
[----:B------:R-:W-:Y:S07]  /*6400*/  ISETP.NE.AND P0, PT, R55, RZ, PT ;  /* 0x000000ff3700720c */ /* 0x000fee0003f05270 */
[----:B------:R-:W1:Y:S02]  /*6410*/  LDTM.16dp256bit.x4 R4, tmem[UR4] ;  /* 0x00000004000479ee */ /* 0x000e640008120000 */
[----:B-1----:R-:W-:Y:S01]  /*6420*/  FMUL R0, R24, R4 ;  /* 0x0000000418007220 */ /* 0x002fe20000400000 */
[----:B------:R-:W-:Y:S01]  /*6430*/  LOP3.LUT R4, R28, 0xffff0000, RZ, 0xc0, !PT ;  /* 0xffff00001c047812 */ /* 0x000fe200078ec0ff */
[----:B------:R-:W-:Y:S01]  /*6440*/  FMUL R2, R24, R5 ;  /* 0x0000000518027220 */ /* 0x000fe20000400000 */
[C---:B------:R-:W-:Y:S01]  /*6450*/  SHF.L.U32 R5, R29.reuse, 0x10, RZ ;  /* 0x000000101d057819 */ /* 0x040fe200000006ff */
[----:B------:R-:W-:Y:S01]  /*6460*/  FFMA R0, R26, R3, R0 ;  /* 0x000000031a007223 */ /* 0x000fe20000000000 */
[----:B------:R-:W-:Y:S01]  /*6470*/  FMUL R3, R24, R6 ;  /* 0x0000000618037220 */ /* 0x000fe20000400000 */
[----:B------:R-:W-:Y:S01]  /*6480*/  LOP3.LUT R6, R29, 0xffff0000, RZ, 0xc0, !PT ;  /* 0xffff00001d067812 */ /* 0x000fe200078ec0ff */
[----:B------:R-:W-:Y:S01]  /*6490*/  FFMA R2, R26, R4, R2 ;  /* 0x000000041a027223 */ /* 0x000fe20000000002 */
[----:B------:R-:W-:Y:S01]  /*64a0*/  FMUL R7, R24, R7 ;  /* 0x0000000718077220 */ /* 0x000fe20000400000 */
[----:B------:R-:W-:Y:S01]  /*64b0*/  FFMA R3, R26, R5, R3 ;  /* 0x000000051a037223 */ /* 0x000fe20000000003 */
[C---:B------:R-:W-:Y:S01]  /*64c0*/  FMUL R4, R24.reuse, R8 ;  /* 0x0000000818047220 */ /* 0x040fe20000400000 */
[----:B------:R-:W-:Y:S01]  /*64d0*/  FMUL R5, R24, R9 ;  /* 0x0000000918057220 */ /* 0x000fe20000400000 */
[----:B------:R-:W-:Y:S01]  /*64e0*/  F2FP.BF16.F32.PACK_AB R32, R2, R0 ;  /* 0x000000000220723e */ /* 0x000fe200000010ff */
[----:B------:R-:W-:Y:S01]  /*64f0*/  FFMA R7, R26, R6, R7 ;  /* 0x000000061a077223 */ /* 0x000fe20000000007 */
[----:B------:R-:W-:Y:S01]  /*6500*/  LOP3.LUT R0, R30, 0xffff0000, RZ, 0xc0, !PT ;  /* 0xffff00001e007812 */ /* 0x000fe200078ec0ff */
[----:B------:R-:W-:Y:S01]  /*6510*/  FFMA R4, R26, R20, R4 ;  /* 0x000000141a047223 */ /* 0x000fe20000000004 */
[----:B------:R-:W-:Y:S01]  /*6520*/  SHF.L.U32 R2, R31, 0x10, RZ ;  /* 0x000000101f027819 */ /* 0x000fe200000006ff */
[----:B------:R-:W-:Y:S01]  /*6530*/  FMUL R6, R24, R10 ;  /* 0x0000000a18067220 */ /* 0x000fe20000400000 */
[----:B------:R-:W-:Y:S01]  /*6540*/  F2FP.BF16.F32.PACK_AB R33, R7, R3 ;  /* 0x000000030721723e */ /* 0x000fe200000010ff */
[C---:B------:R-:W-:Y:S01]  /*6550*/  FFMA R5, R26.reuse, R0, R5 ;  /* 0x000000001a057223 */ /* 0x040fe20000000005 */
[----:B------:R-:W-:Y:S01]  /*6560*/  LOP3.LUT R3, R31, 0xffff0000, RZ, 0xc0, !PT ;  /* 0xffff00001f037812 */ /* 0x000fe200078ec0ff */
[----:B------:R-:W-:Y:S01]  /*6570*/  FFMA R6, R26, R2, R6 ;  /* 0x000000021a067223 */ /* 0x000fe20000000006 */
[----:B----4-:R-:W-:Y:S01]  /*6580*/  SHF.L.U32 R7, R36, 0x10, RZ ;  /* 0x0000001024077819 */ /* 0x010fe200000006ff */
[----:B------:R-:W-:Y:S01]  /*6590*/  FMUL R11, R24, R11 ;  /* 0x0000000b180b7220 */ /* 0x000fe20000400000 */
[----:B------:R-:W-:Y:S01]  /*65a0*/  LOP3.LUT R0, R36, 0xffff0000, RZ, 0xc0, !PT ;  /* 0xffff000024007812 */ /* 0x000fe200078ec0ff */
[C---:B------:R-:W-:Y:S01]  /*65b0*/  FMUL R8, R24.reuse, R12 ;  /* 0x0000000c18087220 */ /* 0x040fe20000400000 */
[----:B------:R-:W-:Y:S01]  /*65c0*/  SHF.L.U32 R2, R37, 0x10, RZ ;  /* 0x0000001025027819 */ /* 0x000fe200000006ff */
[----:B------:R-:W-:Y:S01]  /*65d0*/  FMUL R9, R24, R13 ;  /* 0x0000000d18097220 */ /* 0x000fe20000400000 */
[----:B------:R-:W-:Y:S01]  /*65e0*/  F2FP.BF16.F32.PACK_AB R34, R5, R4 ;  /* 0x000000040522723e */ /* 0x000fe200000010ff */
[C---:B------:R-:W-:Y:S01]  /*65f0*/  FFMA R11, R26.reuse, R3, R11 ;  /* 0x000000031a0b7223 */ /* 0x040fe2000000000b */
[----:B------:R-:W-:Y:S01]  /*6600*/  MOV R5, UR46 ;  /* 0x0000002e00057c02 */ /* 0x000fe20008000f00 */
[C---:B------:R-:W-:Y:S01]  /*6610*/  FFMA R8, R26.reuse, R7, R8 ;  /* 0x000000071a087223 */ /* 0x040fe20000000008 */
[----:B------:R-:W-:Y:S01]  /*6620*/  SHF.L.U32 R3, R39, 0x10, RZ ;  /* 0x0000001027037819 */ /* 0x000fe200000006ff */
[----:B------:R-:W-:Y:S01]  /*6630*/  FFMA R9, R26, R0, R9 ;  /* 0x000000001a097223 */ /* 0x000fe20000000009 */
[----:B------:R-:W-:Y:S01]  /*6640*/  LOP3.LUT R0, R37, 0xffff0000, RZ, 0xc0, !PT ;  /* 0xffff000025007812 */ /* 0x000fe200078ec0ff */
[C---:B------:R-:W-:Y:S01]  /*6650*/  FMUL R10, R24.reuse, R14 ;  /* 0x0000000e180a7220 */ /* 0x040fe20000400000 */
[----:B------:R-:W-:Y:S01]  /*6660*/  LOP3.LUT R4, R39, 0xffff0000, RZ, 0xc0, !PT ;  /* 0xffff000027047812 */ /* 0x000fe200078ec0ff */
[C---:B------:R-:W-:Y:S01]  /*6670*/  FMUL R15, R24.reuse, R15 ;  /* 0x0000000f180f7220 */ /* 0x040fe20000400000 */
[----:B------:R-:W-:Y:S01]  /*6680*/  FMUL R12, R24, R16 ;  /* 0x00000010180c7220 */ /* 0x000fe20000400000 */
[----:B------:R-:W-:Y:S01]  /*6690*/  FFMA R10, R26, R2, R10 ;  /* 0x000000021a0a7223 */ /* 0x000fe2000000000a */
[----:B------:R-:W-:Y:S01]  /*66a0*/  LOP3.LUT R2, R38, 0xffff0000, RZ, 0xc0, !PT ;  /* 0xffff000026027812 */ /* 0x000fe200078ec0ff */
[----:B------:R-:W-:Y:S01]  /*66b0*/  FFMA R15, R26, R0, R15 ;  /* 0x000000001a0f7223 */ /* 0x000fe2000000000f */
[----:B------:R-:W-:Y:S01]  /*66c0*/  SHF.L.U32 R0, R38, 0x10, RZ ;  /* 0x0000001026007819 */ /* 0x000fe200000006ff */
[C---:B------:R-:W-:Y:S01]  /*66d0*/  FMUL R13, R24.reuse, R17 ;  /* 0x00000011180d7220 */ /* 0x040fe20000400000 */
[C---:B------:R-:W-:Y:S01]  /*66e0*/  FMUL R14, R24.reuse, R18 ;  /* 0x00000012180e7220 */ /* 0x040fe20000400000 */
[----:B------:R-:W-:Y:S01]  /*66f0*/  FMUL R19, R24, R19 ;  /* 0x0000001318137220 */ /* 0x000fe20000400000 */
[----:B------:R-:W-:Y:S01]  /*6700*/  LEA R5, R5, R44, 0xb ;  /* 0x0000002c05057211 */ /* 0x000fe200078e58ff */
[C---:B------:R-:W-:Y:S01]  /*6710*/  FFMA R12, R26.reuse, R0, R12 ;  /* 0x000000001a0c7223 */ /* 0x040fe2000000000c */
[C---:B------:R-:W-:Y:S01]  /*6720*/  FFMA R13, R26.reuse, R2, R13 ;  /* 0x000000021a0d7223 */ /* 0x040fe2000000000d */
[C---:B------:R-:W-:Y:S01]  /*6730*/  FFMA R14, R26.reuse, R3, R14 ;  /* 0x000000031a0e7223 */ /* 0x040fe2000000000e */
[----:B------:R-:W-:Y:S01]  /*6740*/  FFMA R19, R26, R4, R19 ;  /* 0x000000041a137223 */ /* 0x000fe20000000013 */
[----:B------:R-:W-:Y:S02]  /*6750*/  F2FP.BF16.F32.PACK_AB R35, R11, R6 ;  /* 0x000000060b23723e */ /* 0x000fe400000010ff */
[----:B------:R-:W-:Y:S02]  /*6760*/  LEA R5, R5, UR44, 0x1 ;  /* 0x0000002c05057c11 */ /* 0x000fe4000f8e08ff */
[----:B------:R-:W-:Y:S02]  /*6770*/  F2FP.BF16.F32.PACK_AB R8, R9, R8 ;  /* 0x000000080908723e */ /* 0x000fe400000010ff */
[----:B------:R-:W-:Y:S01]  /*6780*/  F2FP.BF16.F32.PACK_AB R9, R15, R10 ;  /* 0x0000000a0f09723e */ /* 0x000fe200000010ff */
[----:B------:R1:W-:Y:S01]  /*6790*/  STSM.16.M88.4 [R5+0x200], R32 ;  /* 0x0002002005007844 */ /* 0x0003e20000000200 */
[----:B------:R-:W-:Y:S02]  /*67a0*/  F2FP.BF16.F32.PACK_AB R10, R13, R12 ;  /* 0x0000000c0d0a723e */ /* 0x000fe400000010ff */
[----:B------:R-:W-:Y:S02]  /*67b0*/  F2FP.BF16.F32.PACK_AB R11, R19, R14 ;  /* 0x0000000e130b723e */ /* 0x000fe400000010ff */
[----:B------:R-:W-:Y:S05]  /*67c0*/  IADD3 R0, PT, PT, R62, 0x200, R5 ;  /* 0x000002003e007810 */ /* 0x000fea0007ffe005 */
[----:B------:R1:W-:Y:S01]  /*67d0*/  STSM.16.M88.4 [R0], R8 ;  /* 0x0000000800007844 */ /* 0x0003e20000000200 */
[----:B------:R-:W-:Y:S01]  /*67e0*/  @!PT LDS RZ, [RZ] ;  /* 0x00000000fffff984 */ /* 0x000fe20000000800 */
[----:B------:R-:W-:Y:S01]  /*67f0*/  @!PT LDS RZ, [RZ] ;  /* 0x00000000fffff984 */ /* 0x000fe20000000800 */
[----:B------:R-:W-:Y:S01]  /*6800*/  @!PT LDS RZ, [RZ] ;  /* 0x00000000fffff984 */ /* 0x000fe20000000800 */
[----:B------:R-:W-:Y:S01]  /*6810*/  @!PT LDS RZ, [RZ] ;  /* 0x00000000fffff984 */ /* 0x000fe20000000800 */
[----:B------:R2:W-:Y:S07]  /*6820*/  MEMBAR.ALL.CTA ;  /* 0x0000000000007992 */ /* 0x0005ee0000008000 */
[----:B--2---:R-:W2:Y:S02]  /*6830*/  FENCE.VIEW.ASYNC.S ;  /* 0x00000000000073c6 */ /* 0x004ea40000000000 */
[----:B--2---:R-:W-:Y:S06]  /*6840*/  BAR.SYNC.DEFER_BLOCKING 0x1, 0x80 ;  /* 0x0042000000007b1d */ /* 0x004fec0000010000 */
[----:B------:R-:W-:Y:S05]  /*6850*/  @P0 BRA `(.L_x_102) ;  /* 0x0000000000200947 */ /* 0x000fea0003800000 */
[----:B------:R-:W2:Y:S01]  /*6860*/  LDCU.64 UR6, c[0x0][0x348] ;  /* 0x00006900ff0677ac */ /* 0x000ea20008000a00 */
[----:B------:R-:W-:Y:S01]  /*6870*/  ULEA UR5, UR46, UR44, 0xc ;  /* 0x0000002c2e057291 */ /* 0x000fe2000f8e60ff */
[----:B------:R-:W-:Y:S03]  /*6880*/  UMOV UR51, UR36 ;  /* 0x0000002400337c82 */ /* 0x000fe60008000000 */
[----:B------:R-:W-:Y:S02]  /*6890*/  UIADD3 UR48, UPT, UPT, UR5, 0x200, URZ ;  /* 0x0000020005307890 */ /* 0x000fe4000fffe0ff */
[----:B--2---:R-:W-:Y:S04]  /*68a0*/  UIADD3 UR4, UP0, UPT, UR6, 0x680, URZ ;  /* 0x0000068006047890 */ /* 0x004fe8000ff1e0ff */
[----:B------:R-:W-:Y:S09]  /*68b0*/  UIADD3.X UR5, UPT, UPT, URZ, UR7, URZ, UP0, !UPT ;  /* 0x00000007ff057290 */ /* 0x000ff200087fe4ff */
[----:B------:R2:W-:Y:S02]  /*68c0*/  UTMASTG.3D [UR48], [UR4] ;  /* 0x00000030040073b5 */ /* 0x0005e40008010000 */
[----:B--2---:R0:W-:Y:S02]  /*68d0*/  UTMACMDFLUSH ;  /* 0x00000000000079b7 */ /* 0x0041e40000000000 */
.L_x_102:
[----:B------:R-:W-:Y:S05]  /*68e0*/  BSYNC.RECONVERGENT B0 ;  /* 0x0000000000007941 */ /* 0x000fea0003800200 */
.L_x_101:
[----:B------:R-:W-:Y:S01]  /*68f0*/  UIADD3 UR47, UPT, UPT, UR46, 0x1, URZ ;  /* 0x000000012e2f7890 */ /* 0x000fe2000fffe0ff */
[----:B------:R-:W-:Y:S03]  /*6900*/  BSSY.RECONVERGENT B0, `(.L_x_103) ;  /* 0x0000005000007945 */ /* 0x000fe60003800200 */
[----:B------:R-:W-:Y:S04]  /*6910*/  UISETP.NE.AND UP0, UPT, UR47, 0x3, UPT ;  /* 0x000000032f00788c */ /* 0x000fe8000bf05270 */
[----:B------:R-:W-:Y:S01]  /*6920*/  USEL UR45, UR47, URZ, UP0 ;  /* 0x000000ff2f2d7287 */ /* 0x000fe20008000000 */
[----:B------:R-:W-:Y:S11]  /*6930*/  @P0 BRA `(.L_x_104) ;  /* 0x0000000000040947 */ /* 0x000ff60003800000 */
[----:B------:R-:W-:Y:S04]  /*6940*/  DEPBAR.LE SB0, 0x1 ;  /* 0x000080400000791a */ /* 0x000fe80000000000 */
.L_x_104:
[----:B------:R-:W-:Y:S05]  /*6950*/  BSYNC.RECONVERGENT B0 ;  /* 0x0000000000007941 */ /* 0x000fea0003800200 */
.L_x_103:
[----:B------:R-:W-:Y:S01]  /*6960*/  BAR.SYNC.DEFER_BLOCKING 0x1, 0x80 ;  /* 0x0042000000007b1d */ /* 0x000fe20000010000 */
[----:B------:R-:W-:Y:S01]  /*6970*/  ISETP.NE.AND P1, PT, R61, RZ, PT ;  /* 0x000000ff3d00720c */ /* 0x000fe20003f25270 */
[----:B------:R-:W-:Y:S01]  /*6980*/  UISETP.NE.AND UP0, UPT, UR53, URZ, UPT ;  /* 0x000000ff3500728c */ /* 0x000fe2000bf05270 */
[----:B------:R-:W-:Y:S11]  /*6990*/  LEA R2, R64, UR44, 0x3 ;  /* 0x0000002c40027c11 */ /* 0x000ff6000f8e18ff */
[----:B------:R-:W-:Y:S01]  /*69a0*/  @P1 SHF.L.U32 R3, R63, 0x1f, RZ ;  /* 0x0000001f3f031819 */ /* 0x000fe200000006ff */
[----:B------:R-:W-:Y:S06]  /*69b0*/  BRA.U !UP0, `(.L_x_105) ;  /* 0x0000000108247547 */ /* 0x000fec000b800000 */
[----:B------:R-:W-:Y:S01]  /*69c0*/  IMAD.U32 R4, RZ, RZ, UR52 ;  /* 0x00000034ff047e24 */ /* 0x000fe2000f8e00ff */
[----:B-1----:R-:W-:Y:S01]  /*69d0*/  MOV R0, UR54 ;  /* 0x0000003600007c02 */ /* 0x002fe20008000f00 */
[----:B------:R-:W-:Y:S03]  /*69e0*/  UIADD3 UR4, UPT, UPT, UR52, 0x1, URZ ;  /* 0x0000000134047890 */ /* 0x000fe6000fffe0ff */
[----:B------:R-:W-:Y:S01]  /*69f0*/  @P1 LEA R4, R4, UR44, 0x3 ;  /* 0x0000002c04041c11 */ /* 0x000fe2000f8e18ff */
[----:B------:R-:W-:Y:S04]  /*6a00*/  UISETP.NE.AND UP0, UPT, UR4, 0x3, UPT ;  /* 0x000000030400788c */ /* 0x000fe8000bf05270 */
[----:B------:R-:W-:Y:S01]  /*6a10*/  @P1 VIADD R4, R4, 0x58 ;  /* 0x0000005804041836 */ /* 0x000fe20000000000 */
[----:B------:R-:W-:Y:S04]  /*6a20*/  USEL UR52, UR4, URZ, UP0 ;  /* 0x000000ff04347287 */ /* 0x000fe80008000000 */
[----:B------:R-:W-:Y:S04]  /*6a30*/  @P1 PRMT R0, R0, 0x654, R4 ;  /* 0x0000065400001816 */ /* 0x000fe80000000004 */
[----:B------:R2:W-:Y:S04]  /*6a40*/  @P1 SYNCS.ARRIVE.TRANS64.RED.A1T0 RZ, [R0+URZ], RZ ;  /* 0x000000ff00ff19a7 */ /* 0x0005e800081004ff */
.L_x_105:
[----:B------:R-:W3:Y:S01]  /*6a50*/  @P1 SYNCS.PHASECHK.TRANS64.TRYWAIT P0, [R2+URZ+0x40], R3 ;  /* 0x00004003020015a7 */ /* 0x000ee200080011ff */
[----:B------:R-:W-:Y:S01]  /*6a60*/  BSSY B1, `(.L_x_106) ;  /* 0x0000013000017945 */ /* 0x000fe20003800000 */
[----:B---3--:R-:W-:Y:S03]  /*6a70*/  @P1 SEL R65, RZ, 0x1, !P0 ;  /* 0x00000001ff411807 */ /* 0x008fe60004000000 */
[----:B------:R-:W-:Y:S05]  /*6a80*/  @!P1 BRA `(.L_x_107) ;  /* 0x0000000000409947 */ /* 0x000fea0003800000 */
[----:B------:R-:W-:Y:S01]  /*6a90*/  ISETP.NE.AND P1, PT, R66, RZ, PT ;  /* 0x000000ff4200720c */ /* 0x000fe20003f25270 */
[----:B------:R-:W-:Y:S01]  /*6aa0*/  BSSY B0, `(.L_x_108) ;  /* 0x0000009000007945 */ /* 0x000fe20003800000 */
[----:B------:R-:W-:Y:S11]  /*6ab0*/  ISETP.NE.AND P0, PT, R65, RZ, PT ;  /* 0x000000ff4100720c */ /* 0x000ff60003f05270 */
[----:B------:R-:W-:Y:S05]  /*6ac0*/  @P1 IMAD R3, R64, 0x800, R44 ;  /* 0x0000080040031824 */ /* 0x000fea00078e022c */
[----:B------:R-:W-:Y:S05]  /*6ad0*/  @P1 LEA R3, R3, UR44, 0x1 ;  /* 0x0000002c03031c11 */ /* 0x000fea000f8e08ff */
[----:B-12---:R-:W-:Y:S01]  /*6ae0*/  @P1 IMAD.IADD R0, R62, 0x1, R3 ;  /* 0x000000013e001824 */ /* 0x006fe200078e0203 */
[----:B------:R-:W-:Y:S06]  /*6af0*/  @P0 BRA `(.L_x_109) ;  /* 0x00000000000c0947 */ /* 0x000fec0003800000 */
[----:B------:R-:W-:Y:S04]  /*6b00*/  SHF.L.U32 R63, R63, 0x1f, RZ ;  /* 0x0000001f3f3f7819 */ /* 0x000fe800000006ff */
[----:B------:R-:W1:Y:S02]  /*6b10*/  SYNCS.PHASECHK.TRANS64.TRYWAIT P0, [R2+URZ+0x40], R63 ;  /* 0x0000403f020075a7 */ /* 0x000e6400080011ff */
[----:B-1----:R-:W-:Y:S05]  /*6b20*/  @!P0 BRA `(.L_x_110) ;  /* 0x0000001400508947 */ /* 0x002fea0003800000 */
.L_x_109:
[----:B------:R-:W-:Y:S05]  /*6b30*/  BSYNC B0 ;  /* 0x0000000000007941 */ /* 0x000fea0003800000 */
.L_x_108:
[----:B------:R-:W-:Y:S11]  /*6b40*/  ISETP.NE.AND P0, PT, R66, RZ, PT ;  /* 0x000000ff4200720c */ /* 0x000ff60003f05270 */
[----:B------:R-:W-:Y:S02]  /*6b50*/  @!UPT UIADD3 URZ, UPT, UPT, URZ, URZ, URZ ;  /* 0x000000fffffff290 */ /* 0x000fe4000fffe0ff */
[----:B------:R-:W-:Y:S05]  /*6b60*/  @P0 WARPSYNC.ALL ;  /* 0x0000000000000948 */ /* 0x000fea0003800000 */
[----:B------:R3:W4:Y:S04]  /*6b70*/  @P0 LDSM.16.M88.4 R28, [R3+0x200] ;  /* 0x00020000031c083b */ /* 0x0007280000000200 */
[----:B------:R3:W2:Y:S02]  /*6b80*/  @P0 LDSM.16.M88.4 R36, [R0+0x200] ;  /* 0x000200000024083b */ /* 0x0006a40000000200 */
.L_x_107:
[----:B------:R-:W-:Y:S05]  /*6b90*/  BSYNC B1 ;  /* 0x0000000000017941 */ /* 0x000fea0003800000 */
.L_x_106:
[----:B-123--:R-:W-:Y:S05]  /*6ba0*/  VIADD R0, R25, 0x20 ;  /* 0x0000002019007836 */ /* 0x00efea0000000000 */
[----:B------:R-:W-:Y:S04]  /*6bb0*/  SHF.R.U32.HI R0, RZ, 0x15, R0 ;  /* 0x00000015ff007819 */ /* 0x000fe80000011600 */
[----:B------:R-:W-:Y:S11]  /*6bc0*/  LOP3.LUT P0, RZ, R0, 0x3, R46, 0x48, !PT ;  /* 0x0000000300ff7812 */ /* 0x000ff6000780482e */
[----:B------:R-:W-:Y:S02]  /*6bd0*/  @!UPT UIADD3 URZ, UPT, UPT, URZ, URZ, URZ ;  /* 0x000000fffffff290 */ /* 0x000fe4000fffe0ff */
[----:B------:R-:W-:Y:S05]  /*6be0*/  @!P0 BRA `(.L_x_111) ;  /* 0x0000000000408947 */ /* 0x000fea0003800000 */
[----:B------:R-:W1:Y:S01]  /*6bf0*/  LDCU.64 UR8, c[0x4][0x70] ;  /* 0x01000e00ff0877ac */ /* 0x000e620008000a00 */
[----:B------:R-:W-:Y:S01]  /*6c00*/  MOV R3, 0x0 ;  /* 0x0000000000037802 */ /* 0x000fe20000000f00 */
[----:B------:R-:W-:Y:S02]  /*6c10*/  HFMA2 R12, -RZ, RZ, 0, 5.9604644775390625e-08 ;  /* 0x00000001ff0c7431 */ /* 0x000fe400000001ff */
[----:B------:R-:W-:Y:S02]  /*6c20*/  IMAD.MOV.U32 R8, RZ, RZ, 0x192 ;  /* 0x00000192ff087424 */ /* 0x000fe400078e00ff */
[----:B------:R-:W-:Y:S01]  /*6c30*/  IMAD.MOV.U32 R13, RZ, RZ, RZ ;  /* 0x000000ffff0d7224 */ /* 0x000fe200078e00ff */
[----:B------:R-:W2:Y:S01]  /*6c40*/  LDCU.64 UR6, c[0x4][0x78] ;  /* 0x01000f00ff0677ac */ /* 0x000ea20008000a00 */
[----:B------:R-:W3:Y:S01]  /*6c50*/  LDC.64 R2, c[0x4][R3] ;  /* 0x0100000003027b82 */ /* 0x000ee20000000a00 */
[----:B------:R-:W5:Y:S01]  /*6c60*/  LDCU.64 UR4, c[0x4][0x10] ;  /* 0x01000200ff0477ac */ /* 0x000f620008000a00 */
[----:B-1----:R-:W-:Y:S01]  /*6c70*/  MOV R5, UR9 ;  /* 0x0000000900057c02 */ /* 0x002fe20008000f00 */
[----:B------:R-:W-:Y:S01]  /*6c80*/  IMAD.U32 R4, RZ, RZ, UR8 ;  /* 0x00000008ff047e24 */ /* 0x000fe2000f8e00ff */
[----:B--2---:R-:W-:Y:S01]  /*6c90*/  MOV R7, UR7 ;  /* 0x0000000700077c02 */ /* 0x004fe20008000f00 */
[----:B------:R-:W-:Y:S01]  /*6ca0*/  IMAD.U32 R6, RZ, RZ, UR6 ;  /* 0x00000006ff067e24 */ /* 0x000fe2000f8e00ff */
[----:B-----5:R-:W-:Y:S01]  /*6cb0*/  MOV R11, UR5 ;  /* 0x00000005000b7c02 */ /* 0x020fe20008000f00 */
[----:B------:R-:W-:Y:S02]  /*6cc0*/  IMAD.U32 R10, RZ, RZ, UR4 ;  /* 0x00000004ff0a7e24 */ /* 0x000fe4000f8e00ff */
[----:B------:R-:W-:Y:S07]  /*6cd0*/  LEPC R20, `(.L_x_111) ;  /* 0x000000001014794e */ /* 0x000fee0000000000 */
[----:B---34-:R-:W-:Y:S05]  /*6ce0*/  CALL.ABS.NOINC R2 ;  /* 0x0000000002007343 */ /* 0x018fea0003c00000 */
.L_x_111:
[----:B------:R-:W-:Y:S01]  /*6cf0*/  ISETP.NE.AND P0, PT, R55, RZ, PT ;  /* 0x000000ff3700720c */ /* 0x000fe20003f05270 */
[----:B------:R-:W-:Y:S05]  /*6d00*/  WARPSYNC.ALL ;  /* 0x0000000000007948 */ /* 0x000fea0003800000 */
[----:B------:R-:W-:Y:S01]  /*6d10*/  R2UR UR4, R25 ;  /* 0x00000000190472ca */ /* 0x000fe200000e0000 */
[----:B------:R-:W-:Y:S01]  /*6d20*/  BSSY.RECONVERGENT B0, `(.L_x_112) ;  /* 0x0000057000007945 */ /* 0x000fe20003800200 */
[C---:B----4-:R-:W-:Y:S02]  /*6d30*/  SHF.L.U32 R20, R28.reuse, 0x10, RZ ;  /* 0x000000101c147819 */ /* 0x050fe400000006ff */
[----:B------:R-:W-:Y:S02]  /*6d40*/  LOP3.LUT R21, R28, 0xffff0000, RZ, 0xc0, !PT ;  /* 0xffff00001c157812 */ /* 0x000fe400078ec0ff */
[----:B------:R-:W-:Y:S02]  /*6d50*/  SHF.L.U32 R25, R29, 0x10, RZ ;  /* 0x000000101d197819 */ /* 0x000fe400000006ff */
[----:B------:R-:W-:Y:S02]  /*6d60*/  SHF.L.U32 R28, R30, 0x10, RZ ;  /* 0x000000101e1c7819 */ /* 0x000fe400000006ff */
[C---:B------:R-:W-:Y:S02]  /*6d70*/  SHF.L.U32 R32, R36.reuse, 0x10, RZ ;  /* 0x0000001024207819 */ /* 0x040fe400000006ff */
[----:B------:R-:W-:Y:S01]  /*6d80*/  LOP3.LUT R33, R36, 0xffff0000, RZ, 0xc0, !PT ;  /* 0xffff000024217812 */ /* 0x000fe200078ec0ff */
[----:B------:R-:W1:Y:S01]  /*6d90*/  LDTM.16dp256bit.x4 R4, tmem[UR4+0x20] ;  /* 0x00002004000479ee */ /* 0x000e620008120000 */
[----:B------:R-:W-:Y:S01]  /*6da0*/  R2UR UR4, R27 ;  /* 0x000000001b0472ca */ /* 0x000fe200000e0000 */
[----:B------:R-:W-:Y:S01]  /*6db0*/  NOP ;  /* 0x0000000000007918 */ /* 0x000fe20000000000 */
[----:B------:R-:W-:Y:S02]  /*6dc0*/  LOP3.LUT R27, R29, 0xffff0000, RZ, 0xc0, !PT ;  /* 0xffff00001d1b7812 */ /* 0x000fe400078ec0ff */
[----:B------:R-:W-:Y:S02]  /*6dd0*/  LOP3.LUT R29, R30, 0xffff0000, RZ, 0xc0, !PT ;  /* 0xffff00001e1d7812 */ /* 0x000fe400078ec0ff */
[C---:B------:R-:W-:Y:S02]  /*6de0*/  SHF.L.U32 R30, R31.reuse, 0x10, RZ ;  /* 0x000000101f1e7819 */ /* 0x040fe400000006ff */
[----:B------:R-:W-:Y:S02]  /*6df0*/  LOP3.LUT R31, R31, 0xffff0000, RZ, 0xc0, !PT ;  /* 0xffff00001f1f7812 */ /* 0x000fe400078ec0ff */
[C---:B------:R-:W-:Y:S02]  /*6e00*/  SHF.L.U32 R34, R37.reuse, 0x10, RZ ;  /* 0x0000001025227819 */ /* 0x040fe400000006ff */
[----:B------:R-:W-:Y:S01]  /*6e10*/  LOP3.LUT R35, R37, 0xffff0000, RZ, 0xc0, !PT ;  /* 0xffff000025237812 */ /* 0x000fe200078ec0ff */
[----:B------:R-:W-:Y:S01]  /*6e20*/  UIADD3 UR4, UPT, UPT, UR4, 0xc0, URZ ;  /* 0x000000c004047890 */ /* 0x000fe2000fffe0ff */
[C---:B------:R-:W-:Y:S02]  /*6e30*/  SHF.L.U32 R36, R38.reuse, 0x10, RZ ;  /* 0x0000001026247819 */ /* 0x040fe400000006ff */
[----:B------:R-:W-:Y:S01]  /*6e40*/  LOP3.LUT R37, R38, 0xffff0000, RZ, 0xc0, !PT ;  /* 0xffff000026257812 */ /* 0x000fe200078ec0ff */
[----:B------:R-:W-:Y:S01]  /*6e50*/  UPRMT UR4, UR54, 0x654, UR4 ;  /* 0x0000065436047896 */ /* 0x000fe20008000004 */
[C---:B------:R-:W-:Y:S02]  /*6e60*/  SHF.L.U32 R38, R39.reuse, 0x10, RZ ;  /* 0x0000001027267819 */ /* 0x040fe400000006ff */
[----:B------:R-:W-:Y:S01]  /*6e70*/  LOP3.LUT R39, R39, 0xffff0000, RZ, 0xc0, !PT ;  /* 0xffff000027277812 */ /* 0x000fe200078ec0ff */
[C---:B-1----:R-:W-:Y:S01]  /*6e80*/  FMUL R4, R24.reuse, R4 ;  /* 0x0000000418047220 */ /* 0x042fe20000400000 */
[C---:B------:R-:W-:Y:S01]  /*6e90*/  FMUL R5, R24.reuse, R5 ;  /* 0x0000000518057220 */ /* 0x040fe20000400000 */
[----:B------:R-:W-:Y:S03]  /*6ea0*/  FMUL R6, R24, R6 ;  /* 0x0000000618067220 */ /* 0x000fe60000400000 */
[----:B------:R-:W-:Y:S01]  /*6eb0*/  SYNCS.ARRIVE.TRANS64.RED.A1T0 RZ, [UR4], RZ ;  /* 0x000000ffffff79a7 */ /* 0x000fe20008100404 */
[C---:B------:R-:W-:Y:S01]  /*6ec0*/  FFMA R4, R26.reuse, R20, R4 ;  /* 0x000000141a047223 */ /* 0x040fe20000000004 */
[C---:B------:R-:W-:Y:S01]  /*6ed0*/  FFMA R5, R26.reuse, R21, R5 ;  /* 0x000000151a057223 */ /* 0x040fe20000000005 */
[----:B------:R-:W-:Y:S01]  /*6ee0*/  FFMA R6, R26, R25, R6 ;  /* 0x000000191a067223 */ /* 0x000fe20000000006 */
[C---:B------:R-:W-:Y:S01]  /*6ef0*/  FMUL R7, R24.reuse, R7 ;  /* 0x0000000718077220 */ /* 0x040fe20000400000 */
[C---:B------:R-:W-:Y:S01]  /*6f00*/  FMUL R8, R24.reuse, R8 ;  /* 0x0000000818087220 */ /* 0x040fe20000400000 */
[----:B------:R-:W-:Y:S01]  /*6f10*/  FMUL R9, R24, R9 ;  /* 0x0000000918097220 */ /* 0x000fe20000400000 */
[----:B------:R-:W-:Y:S01]  /*6f20*/  F2FP.BF16.F32.PACK_AB R4, R5, R4 ;  /* 0x000000040504723e */ /* 0x000fe200000010ff */
[C---:B------:R-:W-:Y:S01]  /*6f30*/  FFMA R7, R26.reuse, R27, R7 ;  /* 0x0000001b1a077223 */ /* 0x040fe20000000007 */
[C---:B------:R-:W-:Y:S01]  /*6f40*/  FFMA R8, R26.reuse, R28, R8 ;  /* 0x0000001c1a087223 */ /* 0x040fe20000000008 */
[----:B------:R-:W-:Y:S01]  /*6f50*/  FFMA R9, R26, R29, R9 ;  /* 0x0000001d1a097223 */ /* 0x000fe20000000009 */
[C---:B------:R-:W-:Y:S01]  /*6f60*/  FMUL R10, R24.reuse, R10 ;  /* 0x0000000a180a7220 */ /* 0x040fe20000400000 */
[C---:B------:R-:W-:Y:S01]  /*6f70*/  FMUL R11, R24.reuse, R11 ;  /* 0x0000000b180b7220 */ /* 0x040fe20000400000 */
[----:B------:R-:W-:Y:S01]  /*6f80*/  F2FP.BF16.F32.PACK_AB R5, R7, R6 ;  /* 0x000000060705723e */ /* 0x000fe200000010ff */
[C---:B------:R-:W-:Y:S01]  /*6f90*/  FMUL R0, R24.reuse, R12 ;  /* 0x0000000c18007220 */ /* 0x040fe20000400000 */
[----:B------:R-:W-:Y:S01]  /*6fa0*/  FMUL R2, R24, R13 ;  /* 0x0000000d18027220 */ /* 0x000fe20000400000 */
[----:B------:R-:W-:Y:S01]  /*6fb0*/  FFMA R10, R26, R30, R10 ;  /* 0x0000001e1a0a7223 */ /* 0x000fe2000000000a */
[----:B------:R-:W-:Y:S01]  /*6fc0*/  FMUL R3, R24, R14 ;  /* 0x0000000e18037220 */ /* 0x000fe20000400000 */
[----:B------:R-:W-:Y:S01]  /*6fd0*/  F2FP.BF16.F32.PACK_AB R6, R9, R8 ;  /* 0x000000080906723e */ /* 0x000fe200000010ff */
[----:B------:R-:W-:Y:S01]  /*6fe0*/  FFMA R11, R26, R31, R11 ;  /* 0x0000001f1a0b7223 */ /* 0x000fe2000000000b */
[C---:B------:R-:W-:Y:S01]  /*6ff0*/  FMUL R15, R24.reuse, R15 ;  /* 0x0000000f180f7220 */ /* 0x040fe20000400000 */
[----:B------:R-:W-:Y:S01]  /*7000*/  FMUL R12, R24, R16 ;  /* 0x00000010180c7220 */ /* 0x000fe20000400000 */
[----:B------:R-:W-:Y:S01]  /*7010*/  FFMA R0, R26, R32, R0 ;  /* 0x000000201a007223 */ /* 0x000fe20000000000 */
[----:B------:R-:W-:Y:S01]  /*7020*/  MOV R8, UR45 ;  /* 0x0000002d00087c02 */ /* 0x000fe20008000f00 */
[----:B------:R-:W-:Y:S01]  /*7030*/  FMUL R13, R24, R17 ;  /* 0x00000011180d7220 */ /* 0x000fe20000400000 */
[----:B------:R-:W-:Y:S01]  /*7040*/  FFMA R2, R26, R33, R2 ;  /* 0x000000211a027223 */ /* 0x000fe20000000002 */
[----:B------:R-:W-:Y:S01]  /*7050*/  FMUL R14, R24, R18 ;  /* 0x00000012180e7220 */ /* 0x000fe20000400000 */
[C---:B------:R-:W-:Y:S01]  /*7060*/  FFMA R3, R26.reuse, R34, R3 ;  /* 0x000000221a037223 */ /* 0x040fe20000000003 */
[----:B------:R-:W-:Y:S01]  /*7070*/  FFMA R15, R26, R35, R15 ;  /* 0x000000231a0f7223 */ /* 0x000fe2000000000f */
[----:B------:R-:W-:Y:S01]  /*7080*/  FMUL R19, R24, R19 ;  /* 0x0000001318137220 */ /* 0x000fe20000400000 */
[----:B------:R-:W-:Y:S01]  /*7090*/  FFMA R12, R26, R36, R12 ;  /* 0x000000241a0c7223 */ /* 0x000fe2000000000c */
[----:B------:R-:W-:Y:S01]  /*70a0*/  LEA R8, R8, R44, 0xb ;  /* 0x0000002c08087211 */ /* 0x000fe200078e58ff */
        /* <DEDUP_REMOVED lines=21> */
[----:B------:R-:W-:Y:S02]  /*7200*/  ULEA UR5, UR45, UR44, 0xc ;  /* 0x0000002c2d057291 */ /* 0x000fe4000f8e60ff */
[----:B------:R-:W-:Y:S02]  /*7210*/  UIADD3 UR9, UPT, UPT, UR49, 0x20, URZ ;  /* 0x0000002031097890 */ /* 0x000fe4000fffe0ff */
[----:B------:R-:W-:Y:S01]  /*7220*/  UIADD3 UR8, UPT, UPT, UR5, 0x200, URZ ;  /* 0x0000020005087890 */ /* 0x000fe2000fffe0ff */
[----:B------:R-:W-:Y:S01]  /*7230*/  UMOV UR10, UR50 ;  /* 0x00000032000a7c82 */ /* 0x000fe20008000000 */
[----:B------:R-:W-:Y:S01]  /*7240*/  UMOV UR11, UR36 ;  /* 0x00000024000b7c82 */ /* 0x000fe20008000000 */
[----:B--2---:R-:W-:Y:S04]  /*7250*/  UIADD3 UR4, UP0, UPT, UR6, 0x680, URZ ;  /* 0x0000068006047890 */ /* 0x004fe8000ff1e0ff */
[----:B------:R-:W-:Y:S09]  /*7260*/  UIADD3.X UR5, UPT, UPT, URZ, UR7, URZ, UP0, !UPT ;  /* 0x00000007ff057290 */ /* 0x000ff200087fe4ff */
[----:B------:R2:W-:Y:S02]  /*7270*/  UTMASTG.3D [UR8], [UR4] ;  /* 0x00000008040073b5 */ /* 0x0005e40008010000 */
[----:B--2---:R0:W-:Y:S02]  /*7280*/  UTMACMDFLUSH ;  /* 0x00000000000079b7 */ /* 0x0041e40000000000 */
.L_x_113:
[----:B------:R-:W-:Y:S05]  /*7290*/  BSYNC.RECONVERGENT B0 ;  /* 0x0000000000007941 */ /* 0x000fea0003800200 */
.L_x_112:
[----:B------:R-:W-:Y:S01]  /*72a0*/  UIADD3 UR4, UPT, UPT, UR45, 0x1, URZ ;  /* 0x000000012d047890 */ /* 0x000fe2000fffe0ff */
[----:B------:R-:W-:Y:S03]  /*72b0*/  BSSY.RECONVERGENT B0, `(.L_x_114) ;  /* 0x0000008000007945 */ /* 0x000fe60003800200 */
[----:B------:R-:W-:Y:S04]  /*72c0*/  UISETP.NE.AND UP0, UPT, UR4, 0x3, UPT ;  /* 0x000000030400788c */ /* 0x000fe8000bf05270 */
[----:B------:R-:W-:Y:S02]  /*72d0*/  UISETP.EQ.XOR UP1, UPT, UR47, 0x3, !UP0 ;  /* 0x000000032f00788c */ /* 0x000fe4000c722a70 */
[----:B------:R-:W-:Y:S02]  /*72e0*/  USEL UR46, UR4, URZ, UP0 ;  /* 0x000000ff042e7287 */ /* 0x000fe40008000000 */
[----:B------:R-:W-:Y:S04]  /*72f0*/  USEL UR5, URZ, 0x1, !UP1 ;  /* 0x00000001ff057887 */ /* 0x000fe8000c800000 */
[----:B------:R-:W-:Y:S01]  /*7300*/  ULOP3.LUT UR55, UR55, UR5, URZ, 0x3c, !UPT ;  /* 0x0000000537377292 */ /* 0x000fe2000f8e3cff */
[----:B------:R-:W-:Y:S11]  /*7310*/  @P0 BRA `(.L_x_115) ;  /* 0x0000000000040947 */ /* 0x000ff60003800000 */
[----:B------:R-:W-:Y:S04]  /*7320*/  DEPBAR.LE SB0, 0x1 ;  /* 0x000080400000791a */ /* 0x000fe80000000000 */
.L_x_115:
[----:B------:R-:W-:Y:S05]  /*7330*/  BSYNC.RECONVERGENT B0 ;  /* 0x0000000000007941 */ /* 0x000fea0003800200 */
.L_x_114:
[----:B------:R-:W-:Y:S01]  /*7340*/  BAR.SYNC.DEFER_BLOCKING 0x1, 0x80 ;  /* 0x0042000000007b1d */ /* 0x000fe20000010000 */
[----:B------:R-:W-:Y:S01]  /*7350*/  UISETP.NE.AND UP0, UPT, UR53, -0x2, UPT ;  /* 0xfffffffe3500788c */ /* 0x000fe2000bf05270 */
[----:B------:R-:W-:Y:S08]  /*7360*/  IADD3 R22, PT, PT, R22, 0x1, RZ ;  /* 0x0000000116167810 */ /* 0x000ff00007ffe0ff */
[----:B------:R-:W-:Y:S05]  /*7370*/  BRA.U !UP0, `(.L_x_116) ;  /* 0x0000000108287547 */ /* 0x000fea000b800000 */
[----:B------:R-:W-:Y:S01]  /*7380*/  ISETP.NE.AND P0, PT, R61, RZ, PT ;  /* 0x000000ff3d00720c */ /* 0x000fe20003f05270 */
[----:B------:R-:W-:Y:S01]  /*7390*/  IMAD.U32 R2, RZ, RZ, UR52 ;  /* 0x00000034ff027e24 */ /* 0x000fe2000f8e00ff */
[----:B------:R-:W-:Y:S01]  /*73a0*/  UIADD3 UR4, UPT, UPT, UR52, 0x1, URZ ;  /* 0x0000000134047890 */ /* 0x000fe2000fffe0ff */
[----:B------:R-:W-:Y:S03]  /*73b0*/  IMAD.U32 R0, RZ, RZ, UR54 ;  /* 0x00000036ff007e24 */ /* 0x000fe6000f8e00ff */
[----:B------:R-:W-:Y:S04]  /*73c0*/  UISETP.NE.AND UP0, UPT, UR4, 0x3, UPT ;  /* 0x000000030400788c */ /* 0x000fe8000bf05270 */
[----:B------:R-:W-:Y:S03]  /*73d0*/  USEL UR52, UR4, URZ, UP0 ;  /* 0x000000ff04347287 */ /* 0x000fe60008000000 */
[----:B------:R-:W-:Y:S05]  /*73e0*/  @P0 LEA R2, R2, UR44, 0x3 ;  /* 0x0000002c02020c11 */ /* 0x000fea000f8e18ff */
[----:B------:R-:W-:Y:S05]  /*73f0*/  @P0 VIADD R2, R2, 0x58 ;  /* 0x0000005802020836 */ /* 0x000fea0000000000 */
[----:B------:R-:W-:Y:S04]  /*7400*/  @P0 PRMT R0, R0, 0x654, R2 ;  /* 0x0000065400000816 */ /* 0x000fe80000000002 */
[----:B------:R2:W-:Y:S03]  /*7410*/  @P0 SYNCS.ARRIVE.TRANS64.RED.A1T0 RZ, [R0+URZ], RZ ;  /* 0x000000ff00ff09a7 */ /* 0x0005e600081004ff */
.L_x_116:
[----:B------:R-:W-:Y:S01]  /*7420*/  R2UR UR6, R60 ;  /* 0x000000003c0672ca */ /* 0x000fe200000e0000 */
[----:B------:R-:W-:Y:S01]  /*7430*/  UIADD3 UR53, UPT, UPT, UR53, 0x2, URZ ;  /* 0x0000000235357890 */ /* 0x000fe2000fffe0ff */
[----:B------:R-:W-:Y:S02]  /*7440*/  R2UR UR5, R47 ;  /* 0x000000002f0572ca */ /* 0x000fe400000e0000 */
[----:B------:R-:W-:Y:S02]  /*7450*/  R2UR UR4, R48 ;  /* 0x00000000300472ca */ /* 0x000fe400000e0000 */
[----:B------:R-:W-:Y:S02]  /*7460*/  R2UR UR36, R58 ;  /* 0x000000003a2472ca */ /* 0x000fe400000e0000 */
[----:B------:R-:W-:Y:S02]  /*7470*/  ISETP.NE.AND P0, PT, R51, 0x2, PT ;  /* 0x000000023300780c */ /* 0x000fe40003f05270 */
[----:B------:R-:W-:Y:S02]  /*7480*/  ISETP.NE.AND P1, PT, R22, 0x4, PT ;  /* 0x000000041600780c */ /* 0x000fe40003f25270 */
[----:B------:R-:W-:Y:S01]  /*7490*/  SEL R2, RZ, 0x1, P0 ;  /* 0x00000001ff027807 */ /* 0x000fe20000000000 */
[----:B------:R-:W-:Y:S01]  /*74a0*/  UISETP.NE.AND UP0, UPT, UR6, URZ, UPT ;  /* 0x000000ff0600728c */ /* 0x000fe2000bf05270 */
[----:B--2---:R-:W-:Y:S01]  /*74b0*/  SEL R0, RZ, 0x1, P1 ;  /* 0x00000001ff007807 */ /* 0x004fe20000800000 */
[----:B------:R-:W-:Y:S01]  /*74c0*/  UIADD3 UR32, UPT, UPT, UR37, UR5, URZ ;  /* 0x0000000525207290 */ /* 0x000fe2000fffe0ff */
[----:B------:R-:W-:Y:S01]  /*74d0*/  LOP3.LUT R52, R52, R2, RZ, 0x3c, !PT ;  /* 0x0000000234347212 */ /* 0x000fe200078e3cff */
[----:B------:R-:W-:Y:S01]  /*74e0*/  UIADD3 UR29, UPT, UPT, UR38, UR4, URZ ;  /* 0x00000004261d7290 */ /* 0x000fe2000fffe0ff */
[----:B------:R-:W-:Y:S02]  /*74f0*/  LOP3.LUT R53, R53, R0, RZ, 0x3c, !PT ;  /* 0x0000000035357212 */ /* 0x000fe400078e3cff */
[----:B------:R-:W-:Y:S02]  /*7500*/  SEL R51, R51, RZ, P0 ;  /* 0x000000ff33337207 */ /* 0x000fe40000000000 */
[----:B------:R-:W-:Y:S01]  /*7510*/  SEL R22, R22, RZ, P1 ;  /* 0x000000ff16167207 */ /* 0x000fe20000800000 */
[----:B------:R-:W-:Y:S06]  /*7520*/  BRA.U UP0, `(.L_x_117) ;  /* 0xffffffdd005c7547 */ /* 0x000fec000b83ffff */
[----:B------:R-:W-:-:S13]  /*7530*/  R2UR UR4, R49 ;  /* 0x00000000310472ca */ /* 0x000fda00000e0000 */
[----:B------:R-:W-:-:S09]  /*7540*/  UISETP.NE.AND UP0, UPT, UR4, URZ, UPT ;  /* 0x000000ff0400728c */ /* 0x000fd2000bf05270 */
[----:B------:R-:W-:Y:S05]  /*7550*/  BRA.U !UP0, `(.L_x_118) ;  /* 0x0000000108487547 */ /* 0x000fea000b800000 */
[----:B------:R-:W2:Y:S02]  /*7560*/  LDCU.64 UR4, c[0x0][0x890] ;  /* 0x00011200ff0477ac */ /* 0x000ea40008000a00 */
[----:B--2---:R-:W-:-:S04]  /*7570*/  UISETP.NE.U32.AND UP0, UPT, UR4, URZ, UPT ;  /* 0x000000ff0400728c */ /* 0x004fc8000bf05070 */
[----:B------:R-:W-:-:S09]  /*7580*/  UISETP.NE.AND.EX UP0, UPT, UR5, URZ, UPT, UP0 ;  /* 0x000000ff0500728c */ /* 0x000fd2000bf05300 */
[----:B------:R-:W-:Y:S05]  /*7590*/  BRA.U UP0, `(.L_x_119) ;  /* 0x00000001000c7547 */ /* 0x000fea000b800000 */
[----:B------:R-:W-:-:S13]  /*75a0*/  FSETP.NEU.AND P0, PT, R26, RZ, PT ;  /* 0x000000ff1a00720b */ /* 0x000fda0003f0d000 */
[----:B------:R-:W-:Y:S05]  /*75b0*/  @!P0 EXIT ;  /* 0x000000000000894d */ /* 0x000fea0003800000 */
[----:B------:R-:W-:Y:S05]  /*75c0*/  BRA `(.L_x_118) ;  /* 0x00000000002c7947 */ /* 0x000fea0003800000 */
.L_x_119:
[----:B------:R-:W-:Y:S01]  /*75d0*/  ISETP.NE.AND P0, PT, R50, RZ, PT ;  /* 0x000000ff3200720c */ /* 0x000fe20003f05270 */
[----:B------:R-:W-:-:S12]  /*75e0*/  BSSY.RECONVERGENT B0, `(.L_x_118) ;  /* 0x0000009000007945 */ /* 0x000fd80003800200 */
[----:B------:R-:W-:Y:S05]  /*75f0*/  @P0 BRA `(.L_x_120) ;  /* 0x0000000000140947 */ /* 0x000fea0003800000 */
[----:B------:R-:W2:Y:S02]  /*7600*/  LDCU.64 UR4, c[0x0][0x888] ;  /* 0x00011100ff0477ac */ /* 0x000ea40008000a00 */
[----:B--2---:R-:W-:-:S04]  /*7610*/  ISETP.NE.U32.AND P0, PT, RZ, UR4, PT ;  /* 0x00000004ff007c0c */ /* 0x004fc8000bf05070 */
[----:B------:R-:W-:-:S13]  /*7620*/  ISETP.NE.AND.EX P0, PT, RZ, UR5, PT, P0 ;  /* 0x00000005ff007c0c */ /* 0x000fda000bf05300 */
[----:B------:R-:W-:Y:S05]  /*7630*/  @!P0 EXIT ;  /* 0x000000000000894d */ /* 0x000fea0003800000 */
[----:B------:R-:W-:Y:S05]  /*7640*/  BRA `(.L_x_121) ;  /* 0x0000000000087947 */ /* 0x000fea0003800000 */
.L_x_120:
[----:B------:R-:W-:-:S13]  /*7650*/  FSETP.NEU.AND P0, PT, R26, RZ, PT ;  /* 0x000000ff1a00720b */ /* 0x000fda0003f0d000 */
[----:B------:R-:W-:Y:S05]  /*7660*/  @!P0 EXIT ;  /* 0x000000000000894d */ /* 0x000fea0003800000 */
.L_x_121:
[----:B------:R-:W-:Y:S05]  /*7670*/  BSYNC.RECONVERGENT B0 ;  /* 0x0000000000007941 */ /* 0x000fea0003800200 */
.L_x_118:
[----:B------:R-:W-:Y:S01]  /*7680*/  ULEA UR4, UR52, UR44, 0x3 ;  /* 0x0000002c34047291 */ /* 0x000fe2000f8e18ff */
[----:B------:R-:W-:-:S04]  /*7690*/  DEPBAR.LE SB0, 0x0 ;  /* 0x000080000000791a */ /* 0x000fc80000000000 */
[----:B------:R-:W-:-:S04]  /*76a0*/  UIADD3 UR4, UPT, UPT, UR4, 0x58, URZ ;  /* 0x0000005804047890 */ /* 0x000fc8000fffe0ff */
[----:B------:R-:W-:-:S09]  /*76b0*/  UPRMT UR4, UR54, 0x654, UR4 ;  /* 0x0000065436047896 */ /* 0x000fd20008000004 */
[----:B------:R-:W-:Y:S01]  /*76c0*/  SYNCS.ARRIVE.TRANS64.RED.A1T0 RZ, [UR4], RZ ;  /* 0x000000ffffff79a7 */ /* 0x000fe20008100404 */
[----:B------:R-:W-:Y:S05]  /*76d0*/  EXIT ;  /* 0x000000000000794d */ /* 0x000fea0003800000 */
.L_x_24:
[----:B--2---:R2:W3:Y:S02]  /*76e0*/  SYNCS.PHASECHK.TRANS64.TRYWAIT P0, [R0+URZ+0xf0], R2 ;  /* 0x0000f002000075a7 */ /* 0x0044e400080011ff */
[----:B---3--:R-:W-:Y:S05]  /*76f0*/  @!P0 NANOSLEEP.SYNCS 0x989680 ;  /* 0x009896800000895d */ /* 0x008fea0003900000 */
[----:B------:R-:W3:Y:S02]  /*7700*/  @!P0 SYNCS.PHASECHK.TRANS64 P0, [R0+URZ+0xf0], R2 ;  /* 0x0000f002000085a7 */ /* 0x000ee400080010ff */
[----:B---3--:R-:W-:Y:S05]  /*7710*/  @!P0 BRA `(.L_x_24) ;  /* 0xfffffffc00f08947 */ /* 0x008fea000383ffff */
[----:B------:R-:W-:Y:S05]  /*7720*/  BRA `(.L_x_122) ;  /* 0xffffffa000b07947 */ /* 0x000fea000383ffff */
.L_x_27:
[----:B-1----:R-:W-:-:S07]  /*7730*/  MOV R0, UR33 ;  /* 0x0000002100007c02 */ /* 0x002fce0008000f00 */
.L_x_123:
[----:B-1----:R1:W2:Y:S02]  /*7740*/  SYNCS.PHASECHK.TRANS64.TRYWAIT P0, [R0+URZ+0x20], R3 ;  /* 0x00002003000075a7 */ /* 0x0022a400080011ff */
[----:B--2---:R-:W-:Y:S05]  /*7750*/  @!P0 NANOSLEEP.SYNCS 0x989680 ;  /* 0x009896800000895d */ /* 0x004fea0003900000 */
[----:B------:R-:W2:Y:S02]  /*7760*/  @!P0 SYNCS.PHASECHK.TRANS64 P0, [R0+URZ+0x20], R3 ;  /* 0x00002003000085a7 */ /* 0x000ea400080010ff */
[----:B--2---:R-:W-:Y:S05]  /*7770*/  @!P0 BRA `(.L_x_123) ;  /* 0xfffffffc00f08947 */ /* 0x004fea000383ffff */
[----:B------:R-:W-:Y:S05]  /*7780*/  BRA `(.L_x_26) ;  /* 0xffffffa000fc7947 */ /* 0x000fea000383ffff */
.L_x_34:
[----:B-1----:R-:W-:-:S07]  /*7790*/  MOV R0, UR17 ;  /* 0x0000001100007c02 */ /* 0x002fce0008000f00 */
.L_x_124:
[----:B-1----:R1:W2:Y:S02]  /*77a0*/  SYNCS.PHASECHK.TRANS64.TRYWAIT P0, [R0+URZ+0x20], R3 ;  /* 0x00002003000075a7 */ /* 0x0022a400080011ff */
[----:B--2---:R-:W-:Y:S05]  /*77b0*/  @!P0 NANOSLEEP.SYNCS 0x989680 ;  /* 0x009896800000895d */ /* 0x004fea0003900000 */
[----:B------:R-:W2:Y:S02]  /*77c0*/  @!P0 SYNCS.PHASECHK.TRANS64 P0, [R0+URZ+0x20], R3 ;  /* 0x00002003000085a7 */ /* 0x000ea400080010ff */
[----:B--2---:R-:W-:Y:S05]  /*77d0*/  @!P0 BRA `(.L_x_124) ;  /* 0xfffffffc00f08947 */ /* 0x004fea000383ffff */
[----:B------:R-:W-:Y:S05]  /*77e0*/  BRA `(.L_x_33) ;  /* 0xffffffa400c87947 */ /* 0x000fea000383ffff */
.L_x_39:
[----:B-1----:R1:W2:Y:S02]  /*77f0*/  SYNCS.PHASECHK.TRANS64.TRYWAIT P0, [R3+URZ+0x80], R0 ;  /* 0x00008000030075a7 */ /* 0x0022a400080011ff */
[----:B--2---:R-:W-:Y:S05]  /*7800*/  @!P0 NANOSLEEP.SYNCS 0x989680 ;  /* 0x009896800000895d */ /* 0x004fea0003900000 */
[----:B------:R-:W2:Y:S02]  /*7810*/  @!P0 SYNCS.PHASECHK.TRANS64 P0, [R3+URZ+0x80], R0 ;  /* 0x00008000030085a7 */ /* 0x000ea400080010ff */
[----:B--2---:R-:W-:Y:S05]  /*7820*/  @!P0 BRA `(.L_x_39) ;  /* 0xfffffffc00f08947 */ /* 0x004fea000383ffff */
[----:B------:R-:W-:Y:S05]  /*7830*/  BRA `(.L_x_125) ;  /* 0xffffffa8007c7947 */ /* 0x000fea000383ffff */
.L_x_43:
[----:B------:R-:W-:-:S07]  /*7840*/  MOV R0, UR4 ;  /* 0x0000000400007c02 */ /* 0x000fce0008000f00 */
.L_x_126:
[----:B-1----:R1:W2:Y:S02]  /*7850*/  SYNCS.PHASECHK.TRANS64.TRYWAIT P0, [R0+URZ], R2 ;  /* 0x00000002000075a7 */ /* 0x0022a400080011ff */
[----:B--2---:R-:W-:Y:S05]  /*7860*/  @!P0 NANOSLEEP.SYNCS 0x989680 ;  /* 0x009896800000895d */ /* 0x004fea0003900000 */
[----:B------:R-:W2:Y:S02]  /*7870*/  @!P0 SYNCS.PHASECHK.TRANS64 P0, [R0+URZ], R2 ;  /* 0x00000002000085a7 */ /* 0x000ea400080010ff */
[----:B--2---:R-:W-:Y:S05]  /*7880*/  @!P0 BRA `(.L_x_126) ;  /* 0xfffffffc00f08947 */ /* 0x004fea000383ffff */
[----:B------:R-:W-:Y:S05]  /*7890*/  BRA `(.L_x_127) ;  /* 0xffffffb000287947 */ /* 0x000fea000383ffff */
.L_x_44:
[----:B------:R-:W-:-:S07]  /*78a0*/  MOV R0, UR5 ;  /* 0x0000000500007c02 */ /* 0x000fce0008000f00 */
.L_x_128:
[----:B-1----:R1:W2:Y:S02]  /*78b0*/  SYNCS.PHASECHK.TRANS64.TRYWAIT P0, [R0+URZ], R3 ;  /* 0x00000003000075a7 */ /* 0x0022a400080011ff */
[----:B--2---:R-:W-:Y:S05]  /*78c0*/  @!P0 NANOSLEEP.SYNCS 0x989680 ;  /* 0x009896800000895d */ /* 0x004fea0003900000 */
[----:B------:R-:W2:Y:S02]  /*78d0*/  @!P0 SYNCS.PHASECHK.TRANS64 P0, [R0+URZ], R3 ;  /* 0x00000003000085a7 */ /* 0x000ea400080010ff */
[----:B--2---:R-:W-:Y:S05]  /*78e0*/  @!P0 BRA `(.L_x_128) ;  /* 0xfffffffc00f08947 */ /* 0x004fea000383ffff */
[----:B------:R-:W-:Y:S05]  /*78f0*/  BRA `(.L_x_129) ;  /* 0xffffffb000347947 */ /* 0x000fea000383ffff */
.L_x_45:
[----:B------:R-:W-:-:S07]  /*7900*/  MOV R0, UR5 ;  /* 0x0000000500007c02 */ /* 0x000fce0008000f00 */
.L_x_130:
[----:B-1----:R1:W2:Y:S02]  /*7910*/  SYNCS.PHASECHK.TRANS64.TRYWAIT P0, [R0+URZ], R3 ;  /* 0x00000003000075a7 */ /* 0x0022a400080011ff */
[----:B--2---:R-:W-:Y:S05]  /*7920*/  @!P0 NANOSLEEP.SYNCS 0x989680 ;  /* 0x009896800000895d */ /* 0x004fea0003900000 */
[----:B------:R-:W2:Y:S02]  /*7930*/  @!P0 SYNCS.PHASECHK.TRANS64 P0, [R0+URZ], R3 ;  /* 0x00000003000085a7 */ /* 0x000ea400080010ff */
[----:B--2---:R-:W-:Y:S05]  /*7940*/  @!P0 BRA `(.L_x_130) ;  /* 0xfffffffc00f08947 */ /* 0x004fea000383ffff */
[----:B------:R-:W-:Y:S05]  /*7950*/  BRA `(.L_x_131) ;  /* 0xffffffb000407947 */ /* 0x000fea000383ffff */
.L_x_48:
[----:B--2---:R2:W3:Y:S02]  /*7960*/  SYNCS.PHASECHK.TRANS64.TRYWAIT P0, [R2+URZ+0xe0], R4 ;  /* 0x0000e004020075a7 */ /* 0x0044e400080011ff */
[----:B---3--:R-:W-:Y:S05]  /*7970*/  @!P0 NANOSLEEP.SYNCS 0x989680 ;  /* 0x009896800000895d */ /* 0x008fea0003900000 */
[----:B------:R-:W3:Y:S02]  /*7980*/  @!P0 SYNCS.PHASECHK.TRANS64 P0, [R2+URZ+0xe0], R4 ;  /* 0x0000e004020085a7 */ /* 0x000ee400080010ff */
[----:B---3--:R-:W-:Y:S05]  /*7990*/  @!P0 BRA `(.L_x_48) ;  /* 0xfffffffc00f08947 */ /* 0x008fea000383ffff */
[----:B------:R-:W-:Y:S05]  /*79a0*/  BRA `(.L_x_132) ;  /* 0xffffffb0009c7947 */ /* 0x000fea000383ffff */
.L_x_49:
[----:B------:R-:W-:-:S07]  /*79b0*/  MOV R2, UR4 ;  /* 0x0000000400027c02 */ /* 0x000fce0008000f00 */
.L_x_133:
[----:B--2---:R2:W3:Y:S02]  /*79c0*/  SYNCS.PHASECHK.TRANS64.TRYWAIT P0, [R2+URZ+0x90], R5 ;  /* 0x00009005020075a7 */ /* 0x0044e400080011ff */
[----:B---3--:R-:W-:Y:S05]  /*79d0*/  @!P0 NANOSLEEP.SYNCS 0x989680 ;  /* 0x009896800000895d */ /* 0x008fea0003900000 */
[----:B------:R-:W3:Y:S02]  /*79e0*/  @!P0 SYNCS.PHASECHK.TRANS64 P0, [R2+URZ+0x90], R5 ;  /* 0x00009005020085a7 */ /* 0x000ee400080010ff */
[----:B---3--:R-:W-:Y:S05]  /*79f0*/  @!P0 BRA `(.L_x_133) ;  /* 0xfffffffc00f08947 */ /* 0x008fea000383ffff */
[----:B------:R-:W-:Y:S05]  /*7a00*/  BRA `(.L_x_134) ;  /* 0xffffffb000ac7947 */ /* 0x000fea000383ffff */
.L_x_50:
[----:B--2---:R2:W3:Y:S02]  /*7a10*/  SYNCS.PHASECHK.TRANS64.TRYWAIT P1, [R2+URZ+0x80], R4 ;  /* 0x00008004020075a7 */ /* 0x0044e400080211ff */
[----:B---3--:R-:W-:Y:S05]  /*7a20*/  @!P1 NANOSLEEP.SYNCS 0x989680 ;  /* 0x009896800000995d */ /* 0x008fea0003900000 */
[----:B------:R-:W3:Y:S02]  /*7a30*/  @!P1 SYNCS.PHASECHK.TRANS64 P1, [R2+URZ+0x80], R4 ;  /* 0x00008004020095a7 */ /* 0x000ee400080210ff */
[----:B---3--:R-:W-:Y:S05]  /*7a40*/  @!P1 BRA `(.L_x_50) ;  /* 0xfffffffc00f09947 */ /* 0x008fea000383ffff */
[----:B------:R-:W-:Y:S05]  /*7a50*/  BRA `(.L_x_135) ;  /* 0xffffffb000dc7947 */ /* 0x000fea000383ffff */
.L_x_53:
[----:B------:R-:W-:-:S07]  /*7a60*/  MOV R0, UR4 ;  /* 0x0000000400007c02 */ /* 0x000fce0008000f00 */
.L_x_136:
[----:B--2---:R2:W3:Y:S02]  /*7a70*/  SYNCS.PHASECHK.TRANS64.TRYWAIT P0, [R0+URZ+0x90], R2 ;  /* 0x00009002000075a7 */ /* 0x0044e400080011ff */
[----:B---3--:R-:W-:Y:S05]  /*7a80*/  @!P0 NANOSLEEP.SYNCS 0x989680 ;  /* 0x009896800000895d */ /* 0x008fea0003900000 */
[----:B------:R-:W3:Y:S02]  /*7a90*/  @!P0 SYNCS.PHASECHK.TRANS64 P0, [R0+URZ+0x90], R2 ;  /* 0x00009002000085a7 */ /* 0x000ee400080010ff */
[----:B---3--:R-:W-:Y:S05]  /*7aa0*/  @!P0 BRA `(.L_x_136) ;  /* 0xfffffffc00f08947 */ /* 0x008fea000383ffff */
[----:B------:R-:W-:Y:S05]  /*7ab0*/  BRA `(.L_x_52) ;  /* 0xffffffb400307947 */ /* 0x000fea000383ffff */
.L_x_60:
[----:B-1----:R1:W2:Y:S02]  /*7ac0*/  SYNCS.PHASECHK.TRANS64.TRYWAIT P1, [R0+URZ+0x80], R2 ;  /* 0x00008002000075a7 */ /* 0x0022a400080211ff */
[----:B--2---:R-:W-:Y:S05]  /*7ad0*/  @!P1 NANOSLEEP.SYNCS 0x989680 ;  /* 0x009896800000995d */ /* 0x004fea0003900000 */
[----:B------:R-:W2:Y:S02]  /*7ae0*/  @!P1 SYNCS.PHASECHK.TRANS64 P1, [R0+URZ+0x80], R2 ;  /* 0x00008002000095a7 */ /* 0x000ea400080210ff */
[----:B--2---:R-:W-:Y:S05]  /*7af0*/  @!P1 BRA `(.L_x_60) ;  /* 0xfffffffc00f09947 */ /* 0x004fea000383ffff */
[----:B------:R-:W-:Y:S05]  /*7b00*/  BRA `(.L_x_137) ;  /* 0xffffffb800a47947 */ /* 0x000fea000383ffff */
.L_x_61:
[----:B------:R-:W-:-:S07]  /*7b10*/  MOV R2, UR31 ;  /* 0x0000001f00027c02 */ /* 0x000fce0008000f00 */
.L_x_138:
[----:B-1----:R1:W2:Y:S02]  /*7b20*/  SYNCS.PHASECHK.TRANS64.TRYWAIT P0, [R2+URZ+0xc0], R0 ;  /* 0x0000c000020075a7 */ /* 0x0022a400080011ff */
[----:B--2---:R-:W-:Y:S05]  /*7b30*/  @!P0 NANOSLEEP.SYNCS 0x989680 ;  /* 0x009896800000895d */ /* 0x004fea0003900000 */
[----:B------:R-:W2:Y:S02]  /*7b40*/  @!P0 SYNCS.PHASECHK.TRANS64 P0, [R2+URZ+0xc0], R0 ;  /* 0x0000c000020085a7 */ /* 0x000ea400080010ff */
[----:B--2---:R-:W-:Y:S05]  /*7b50*/  @!P0 BRA `(.L_x_138) ;  /* 0xfffffffc00f08947 */ /* 0x004fea000383ffff */
[----:B------:R-:W-:Y:S05]  /*7b60*/  BRA `(.L_x_139) ;  /* 0xffffffb800f47947 */ /* 0x000fea000383ffff */
.L_x_64:
[----:B------:R-:W-:Y:S07]  /*7b70*/  MOV R0, UR5 ;  /* 0x0000000500007c02 */ /* 0x000fee0008000f00 */
.L_x_140:
[----:B-1----:R1:W2:Y:S02]  /*7b80*/  SYNCS.PHASECHK.TRANS64.TRYWAIT P0, [R0+URZ], R2 ;  /* 0x00000002000075a7 */ /* 0x0022a400080011ff */
[----:B--2---:R-:W-:Y:S05]  /*7b90*/  @!P0 NANOSLEEP.SYNCS 0x989680 ;  /* 0x009896800000895d */ /* 0x004fea0003900000 */
[----:B------:R-:W2:Y:S02]  /*7ba0*/  @!P0 SYNCS.PHASECHK.TRANS64 P0, [R0+URZ], R2 ;  /* 0x00000002000085a7 */ /* 0x000ea400080010ff */
[----:B--2---:R-:W-:Y:S05]  /*7bb0*/  @!P0 BRA `(.L_x_140) ;  /* 0xfffffffc00f08947 */ /* 0x004fea000383ffff */
[----:B------:R-:W-:Y:S05]  /*7bc0*/  BRA `(.L_x_63) ;  /* 0xffffffbc00107947 */ /* 0x000fea000383ffff */
.L_x_67:
[----:B------:R-:W-:-:S07]  /*7bd0*/  MOV R0, UR4 ;  /* 0x0000000400007c02 */ /* 0x000fce0008000f00 */
.L_x_141:
[----:B--2---:R2:W4:Y:S02]  /*7be0*/  SYNCS.PHASECHK.TRANS64.TRYWAIT P0, [R0+URZ], R2 ;  /* 0x00000002000075a7 */ /* 0x00452400080011ff */
[----:B----4-:R-:W-:Y:S05]  /*7bf0*/  @!P0 NANOSLEEP.SYNCS 0x989680 ;  /* 0x009896800000895d */ /* 0x010fea0003900000 */
[----:B------:R-:W4:Y:S02]  /*7c00*/  @!P0 SYNCS.PHASECHK.TRANS64 P0, [R0+URZ], R2 ;  /* 0x00000002000085a7 */ /* 0x000f2400080010ff */
[----:B----4-:R-:W-:Y:S05]  /*7c10*/  @!P0 BRA `(.L_x_141) ;  /* 0xfffffffc00f08947 */ /* 0x010fea000383ffff */
[----:B------:R-:W-:Y:S05]  /*7c20*/  BRA `(.L_x_142) ;  /* 0xffffffbc00ec7947 */ /* 0x000fea000383ffff */
.L_x_68:
[----:B------:R-:W-:-:S07]  /*7c30*/  MOV R0, UR5 ;  /* 0x0000000500007c02 */ /* 0x000fce0008000f00 */
.L_x_143:
[----:B-1----:R1:W2:Y:S02]  /*7c40*/  SYNCS.PHASECHK.TRANS64.TRYWAIT P0, [R0+URZ], R3 ;  /* 0x00000003000075a7 */ /* 0x0022a400080011ff */
[----:B--2---:R-:W-:Y:S05]  /*7c50*/  @!P0 NANOSLEEP.SYNCS 0x989680 ;  /* 0x009896800000895d */ /* 0x004fea0003900000 */
[----:B------:R-:W2:Y:S02]  /*7c60*/  @!P0 SYNCS.PHASECHK.TRANS64 P0, [R0+URZ], R3 ;  /* 0x00000003000085a7 */ /* 0x000ea400080010ff */
[----:B--2---:R-:W-:Y:S05]  /*7c70*/  @!P0 BRA `(.L_x_143) ;  /* 0xfffffffc00f08947 */ /* 0x004fea000383ffff */
[----:B------:R-:W-:Y:S05]  /*7c80*/  BRA `(.L_x_144) ;  /* 0xffffffbc00f87947 */ /* 0x000fea000383ffff */
.L_x_69:
[----:B------:R-:W-:-:S07]  /*7c90*/  MOV R0, UR5 ;  /* 0x0000000500007c02 */ /* 0x000fce0008000f00 */
.L_x_145:
[----:B-1----:R1:W2:Y:S02]  /*7ca0*/  SYNCS.PHASECHK.TRANS64.TRYWAIT P0, [R0+URZ], R3 ;  /* 0x00000003000075a7 */ /* 0x0022a400080011ff */
[----:B--2---:R-:W-:Y:S05]  /*7cb0*/  @!P0 NANOSLEEP.SYNCS 0x989680 ;  /* 0x009896800000895d */ /* 0x004fea0003900000 */
[----:B------:R-:W2:Y:S02]  /*7cc0*/  @!P0 SYNCS.PHASECHK.TRANS64 P0, [R0+URZ], R3 ;  /* 0x00000003000085a7 */ /* 0x000ea400080010ff */
[----:B--2---:R-:W-:Y:S05]  /*7cd0*/  @!P0 BRA `(.L_x_145) ;  /* 0xfffffffc00f08947 */ /* 0x004fea000383ffff */
[----:B------:R-:W-:Y:S05]  /*7ce0*/  BRA `(.L_x_146) ;  /* 0xffffffc000047947 */ /* 0x000fea000383ffff */
.L_x_70:
[----:B-1----:R-:W-:-:S07]  /*7cf0*/  MOV R0, UR4 ;  /* 0x0000000400007c02 */ /* 0x002fce0008000f00 */
.L_x_147:
[----:B-1----:R1:W2:Y:S02]  /*7d00*/  SYNCS.PHASECHK.TRANS64.TRYWAIT P0, [R0+URZ], R2 ;  /* 0x00000002000075a7 */ /* 0x0022a400080011ff */
[----:B--2---:R-:W-:Y:S05]  /*7d10*/  @!P0 NANOSLEEP.SYNCS 0x989680 ;  /* 0x009896800000895d */ /* 0x004fea0003900000 */
[----:B------:R-:W2:Y:S02]  /*7d20*/  @!P0 SYNCS.PHASECHK.TRANS64 P0, [R0+URZ], R2 ;  /* 0x00000002000085a7 */ /* 0x000ea400080010ff */
[----:B--2---:R-:W-:Y:S05]  /*7d30*/  @!P0 BRA `(.L_x_147) ;  /* 0xfffffffc00f08947 */ /* 0x004fea000383ffff */
[----:B------:R-:W-:Y:S05]  /*7d40*/  BRA `(.L_x_148) ;  /* 0xffffffc000107947 */ /* 0x000fea000383ffff */
.L_x_75:
[----:B---3--:R3:W4:Y:S02]  /*7d50*/  SYNCS.PHASECHK.TRANS64.TRYWAIT P0, [R12+URZ+0x80], R0 ;  /* 0x000080000c0075a7 */ /* 0x00872400080011ff */
[----:B----4-:R-:W-:Y:S05]  /*7d60*/  @!P0 NANOSLEEP.SYNCS 0x989680 ;  /* 0x009896800000895d */ /* 0x010fea0003900000 */
[----:B------:R-:W4:Y:S02]  /*7d70*/  @!P0 SYNCS.PHASECHK.TRANS64 P0, [R12+URZ+0x80], R0 ;  /* 0x000080000c0085a7 */ /* 0x000f2400080010ff */
[----:B----4-:R-:W-:Y:S05]  /*7d80*/  @!P0 BRA `(.L_x_75) ;  /* 0xfffffffc00f08947 */ /* 0x010fea000383ffff */
[----:B------:R-:W-:Y:S05]  /*7d90*/  BRA `(.L_x_149) ;  /* 0xffffffc400207947 */ /* 0x000fea000383ffff */
.L_x_78:
[----:B-1----:R-:W-:Y:S07]  /*7da0*/  MOV R0, UR24 ;  /* 0x0000001800007c02 */ /* 0x002fee0008000f00 */
.L_x_150:
[----:B-1----:R1:W3:Y:S02]  /*7db0*/  SYNCS.PHASECHK.TRANS64.TRYWAIT P2, [R0+URZ+0x78], R6 ;  /* 0x00007806000075a7 */ /* 0x0022e400080411ff */
[----:B---3--:R-:W-:Y:S05]  /*7dc0*/  @!P2 NANOSLEEP.SYNCS 0x989680 ;  /* 0x009896800000a95d */ /* 0x008fea0003900000 */
[----:B------:R-:W3:Y:S02]  /*7dd0*/  @!P2 SYNCS.PHASECHK.TRANS64 P2, [R0+URZ+0x78], R6 ;  /* 0x000078060000a5a7 */ /* 0x000ee400080410ff */
[----:B---3--:R-:W-:Y:S05]  /*7de0*/  @!P2 BRA `(.L_x_150) ;  /* 0xfffffffc00f0a947 */ /* 0x008fea000383ffff */
[----:B------:R-:W-:Y:S05]  /*7df0*/  BRA `(.L_x_77) ;  /* 0xffffffc800847947 */ /* 0x000fea000383ffff */
.L_x_81:
[----:B------:R-:W-:Y:S07]  /*7e00*/  MOV R0, UR4 ;  /* 0x0000000400007c02 */ /* 0x000fee0008000f00 */
.L_x_151:
[----:B-1----:R1:W3:Y:S02]  /*7e10*/  SYNCS.PHASECHK.TRANS64.TRYWAIT P0, [R0+URZ+0x58], R9 ;  /* 0x00005809000075a7 */ /* 0x0022e400080011ff */
[----:B---3--:R-:W-:Y:S05]  /*7e20*/  @!P0 NANOSLEEP.SYNCS 0x989680 ;  /* 0x009896800000895d */ /* 0x008fea0003900000 */
[----:B------:R-:W3:Y:S02]  /*7e30*/  @!P0 SYNCS.PHASECHK.TRANS64 P0, [R0+URZ+0x58], R9 ;  /* 0x00005809000085a7 */ /* 0x000ee400080010ff */
[----:B---3--:R-:W-:Y:S05]  /*7e40*/  @!P0 BRA `(.L_x_151) ;  /* 0xfffffffc00f08947 */ /* 0x008fea000383ffff */
[----:B------:R-:W-:Y:S05]  /*7e50*/  BRA `(.L_x_152) ;  /* 0xffffffc800e47947 */ /* 0x000fea000383ffff */
.L_x_82:
[----:B------:R-:W-:Y:S07]  /*7e60*/  MOV R6, UR5 ;  /* 0x0000000500067c02 */ /* 0x000fee0008000f00 */
.L_x_153:
[----:B-1----:R1:W3:Y:S02]  /*7e70*/  SYNCS.PHASECHK.TRANS64.TRYWAIT P0, [R6+URZ+0x58], R0 ;  /* 0x00005800060075a7 */ /* 0x0022e400080011ff */
[----:B---3--:R-:W-:Y:S05]  /*7e80*/  @!P0 NANOSLEEP.SYNCS 0x989680 ;  /* 0x009896800000895d */ /* 0x008fea0003900000 */
[----:B------:R-:W3:Y:S02]  /*7e90*/  @!P0 SYNCS.PHASECHK.TRANS64 P0, [R6+URZ+0x58], R0 ;  /* 0x00005800060085a7 */ /* 0x000ee400080010ff */
[----:B---3--:R-:W-:Y:S05]  /*7ea0*/  @!P0 BRA `(.L_x_153) ;  /* 0xfffffffc00f08947 */ /* 0x008fea000383ffff */
[----:B------:R-:W-:Y:S05]  /*7eb0*/  BRA `(.L_x_154) ;  /* 0xffffffcc00407947 */ /* 0x000fea000383ffff */
.L_x_84:
[----:B------:R-:W-:-:S07]  /*7ec0*/  MOV R0, UR4 ;  /* 0x0000000400007c02 */ /* 0x000fce0008000f00 */
.L_x_155:
[----:B-1----:R1:W4:Y:S02]  /*7ed0*/  SYNCS.PHASECHK.TRANS64.TRYWAIT P0, [R0+URZ], R2 ;  /* 0x00000002000075a7 */ /* 0x00232400080011ff */
[----:B----4-:R-:W-:Y:S05]  /*7ee0*/  @!P0 NANOSLEEP.SYNCS 0x989680 ;  /* 0x009896800000895d */ /* 0x010fea0003900000 */
[----:B------:R-:W4:Y:S02]  /*7ef0*/  @!P0 SYNCS.PHASECHK.TRANS64 P0, [R0+URZ], R2 ;  /* 0x00000002000085a7 */ /* 0x000f2400080010ff */
[----:B----4-:R-:W-:Y:S05]  /*7f00*/  @!P0 BRA `(.L_x_155) ;  /* 0xfffffffc00f08947 */ /* 0x010fea000383ffff */
[----:B------:R-:W-:Y:S05]  /*7f10*/  BRA `(.L_x_156) ;  /* 0xffffffcc00d07947 */ /* 0x000fea000383ffff */
.L_x_85:
[----:B------:R-:W-:-:S07]  /*7f20*/  MOV R0, UR5 ;  /* 0x0000000500007c02 */ /* 0x000fce0008000f00 */
.L_x_157:
[----:B-1----:R1:W4:Y:S02]  /*7f30*/  SYNCS.PHASECHK.TRANS64.TRYWAIT P0, [R0+URZ], R2 ;  /* 0x00000002000075a7 */ /* 0x00232400080011ff */
[----:B----4-:R-:W-:Y:S05]  /*7f40*/  @!P0 NANOSLEEP.SYNCS 0x989680 ;  /* 0x009896800000895d */ /* 0x010fea0003900000 */
[----:B------:R-:W4:Y:S02]  /*7f50*/  @!P0 SYNCS.PHASECHK.TRANS64 P0, [R0+URZ], R2 ;  /* 0x00000002000085a7 */ /* 0x000f2400080010ff */
[----:B----4-:R-:W-:Y:S05]  /*7f60*/  @!P0 BRA `(.L_x_157) ;  /* 0xfffffffc00f08947 */ /* 0x010fea000383ffff */
[----:B------:R-:W-:Y:S05]  /*7f70*/  BRA `(.L_x_158) ;  /* 0xffffffcc00dc7947 */ /* 0x000fea000383ffff */
.L_x_87:
[----:B-1----:R1:W2:Y:S02]  /*7f80*/  SYNCS.PHASECHK.TRANS64.TRYWAIT P0, [R0+URZ+0x80], R2 ;  /* 0x00008002000075a7 */ /* 0x0022a400080011ff */
[----:B--2---:R-:W-:Y:S05]  /*7f90*/  @!P0 NANOSLEEP.SYNCS 0x989680 ;  /* 0x009896800000895d */ /* 0x004fea0003900000 */
[----:B------:R-:W2:Y:S02]  /*7fa0*/  @!P0 SYNCS.PHASECHK.TRANS64 P0, [R0+URZ+0x80], R2 ;  /* 0x00008002000085a7 */ /* 0x000ea400080010ff */
[----:B--2---:R-:W-:Y:S05]  /*7fb0*/  @!P0 BRA `(.L_x_87) ;  /* 0xfffffffc00f08947 */ /* 0x004fea000383ffff */
[----:B------:R-:W-:Y:S05]  /*7fc0*/  BRA `(.L_x_159) ;  /* 0xffffffd000c87947 */ /* 0x000fea000383ffff */
.L_x_97:
[----:B-1----:R1:W3:Y:S02]  /*7fd0*/  SYNCS.PHASECHK.TRANS64.TRYWAIT P1, [R2+URZ+0x40], R4 ;  /* 0x00004004020075a7 */ /* 0x0022e400080211ff */
[----:B---3--:R-:W-:Y:S05]  /*7fe0*/  @!P1 NANOSLEEP.SYNCS 0x989680 ;  /* 0x009896800000995d */ /* 0x008fea0003900000 */
[----:B------:R-:W3:Y:S02]  /*7ff0*/  @!P1 SYNCS.PHASECHK.TRANS64 P1, [R2+URZ+0x40], R4 ;  /* 0x00004004020095a7 */ /* 0x000ee400080210ff */
[----:B---3--:R-:W-:Y:S05]  /*8000*/  @!P1 BRA `(.L_x_97) ;  /* 0xfffffffc00f09947 */ /* 0x008fea000383ffff */
[----:B------:R-:W-:Y:S05]  /*8010*/  BRA `(.L_x_96) ;  /* 0xffffffe000387947 */ /* 0x000fea000383ffff */
.L_x_99:
[----:B-1----:R1:W2:Y:S02]  /*8020*/  SYNCS.PHASECHK.TRANS64.TRYWAIT P0, [R27+URZ+0xa0], R3 ;  /* 0x0000a0031b0075a7 */ /* 0x0022a400080011ff */
[----:B--2---:R-:W-:Y:S05]  /*8030*/  @!P0 NANOSLEEP.SYNCS 0x989680 ;  /* 0x009896800000895d */ /* 0x004fea0003900000 */
[----:B------:R-:W2:Y:S02]  /*8040*/  @!P0 SYNCS.PHASECHK.TRANS64 P0, [R27+URZ+0xa0], R3 ;  /* 0x0000a0031b0085a7 */ /* 0x000ea400080010ff */
[----:B--2---:R-:W-:Y:S05]  /*8050*/  @!P0 BRA `(.L_x_99) ;  /* 0xfffffffc00f08947 */ /* 0x004fea000383ffff */
[----:B------:R-:W-:Y:S05]  /*8060*/  BRA `(.L_x_98) ;  /* 0xffffffe000887947 */ /* 0x000fea000383ffff */
.L_x_110:
[----:B-1----:R1:W2:Y:S02]  /*8070*/  SYNCS.PHASECHK.TRANS64.TRYWAIT P0, [R2+URZ+0x40], R63 ;  /* 0x0000403f020075a7 */ /* 0x0022a400080011ff */
[----:B--2---:R-:W-:Y:S05]  /*8080*/  @!P0 NANOSLEEP.SYNCS 0x989680 ;  /* 0x009896800000895d */ /* 0x004fea0003900000 */
[----:B------:R-:W2:Y:S02]  /*8090*/  @!P0 SYNCS.PHASECHK.TRANS64 P0, [R2+URZ+0x40], R63 ;  /* 0x0000403f020085a7 */ /* 0x000ea400080010ff */
[----:B--2---:R-:W-:Y:S05]  /*80a0*/  @!P0 BRA `(.L_x_110) ;  /* 0xfffffffc00f08947 */ /* 0x004fea000383ffff */
[----:B------:R-:W-:Y:S05]  /*80b0*/  BRA `(.L_x_109) ;  /* 0xffffffe8009c7947 */ /* 0x000fea000383ffff */
        .weak           $__internal_0_$__cuda_sm10x_tcgen05_guardrail_trap_col_being_dealloced_not_returned_by_alloc
        .type           $__internal_0_$__cuda_sm10x_tcgen05_guardrail_trap_col_being_dealloced_not_returned_by_alloc,@function
        .size           $__internal_0_$__cuda_sm10x_tcgen05_guardrail_trap_col_being_dealloced_not_returned_by_alloc,($__internal_1_$__cuda_sm10x_tcgen05_guardrail_trap_phase_invalid_during_alloc - $__internal_0_$__cuda_sm10x_tcgen05_guardrail_trap_col_being_dealloced_not_returned_by_alloc)
$__internal_0_$__cuda_sm10x_tcgen05_guardrail_trap_col_being_dealloced_not_returned_by_alloc:
[----:B------:R-:W-:Y:S05]  /*80c0*/  BPT.TRAP 0x1 ;  /* 0x000000040000795c */ /* 0x000fea0000300000 */
[----:B------:R-:W-:-:S04]  /*80d0*/  HFMA2 R3, -RZ, RZ, 0, 0 ;  /* 0x00000000ff037431 */ /* 0x000fc800000001ff */
[----:B------:R-:W-:Y:S05]  /*80e0*/  RET.REL.NODEC R2 `(_ZN7cutlass13device_kernelINS_4gemm6kernel13GemmUniversalIN4cute5tupleIJiiiiEEENS1_10collective13CollectiveMmaINS1_35MainloopSm100TmaUmmaWarpSpecializedILi4ELi2ELi4ENS5_IJNS4_1CILi2EEESB_NSA_ILi1EEEEEEEENS5_IJNSA_ILi64EEESF_SF_EEENS_10bfloat16_tENS5_IJlSC_lEEESH_SI_NS4_8TiledMMAINS4_8MMA_AtomIJNS4_20SM100_MMA_F16BF16_SSISH_SH_fLi64ELi64ELNS4_4UMMA5MajorE0ELSN_0ELNSM_7ScaleInE0ELSO_0EEEEEENS4_6LayoutINS5_IJSC_SC_SC_EEENS5_IJNSA_ILi0EEEST_ST_EEEEENS5_IJNS4_10UnderscoreESW_SW_EEEEENS4_23SM90_TMA_LOAD_MULTICASTENS4_14ComposedLayoutINS4_7SwizzleILi3ELi4ELi3EEENS4_18smem_ptr_flag_bitsILi16EEENSR_INS5_IJNSA_ILi8EEESF_EEENS5_IJSF_SC_EEEEEEEvNS4_8identityESZ_S19_vS1A_EENS_8epilogue10collective18CollectiveEpilogueINS1C_23Sm100TmaWarpSpecializedILi3ELi2ELi16ELb1ELb0EEEJSG_NS5_IJNSR_ISF_SC_EENSR_INSA_ILi32EEESC_EEEEESH_SI_SH_SI_NS1C_6fusion15FusionCallbacksIS1G_NS1L_17LinearCombinationISH_fSH_fLNS_15FloatRoundStyleE2EEESG_S1K_JEEENS4_5SM1004TMEM4LOAD26SM100_TMEM_LOAD_16dp256b4xENS4_13SM90_TMA_LOADENS10_INS11_ILi2ELi4ELi3EEES14_NSR_INS5_IJS15_S1I_EEENS5_IJS1I_SC_EEEEEEENS4_17SM75_U32x4_LDSM_NENS4_14SM90_TMA_STOREES20_NS4_17SM90_U32x4_STSM_NENS4_39AutoVectorizingCopyWithAssumedAlignmentILi128EEEEEEvvEEEEvNT_6ParamsE) ;  /* 0xffffff7c02c47950 */ /* 0x000fea0003c3ffff */
        .weak           $__internal_1_$__cuda_sm10x_tcgen05_guardrail_trap_phase_invalid_during_alloc
        .type           $__internal_1_$__cuda_sm10x_tcgen05_guardrail_trap_phase_invalid_during_alloc,@function
        .size           $__internal_1_$__cuda_sm10x_tcgen05_guardrail_trap_phase_invalid_during_alloc,($__internal_2_$__cuda_sm10x_tcgen05_guardrail_trap_unallocated_columns_being_dealloced - $__internal_1_$__cuda_sm10x_tcgen05_guardrail_trap_phase_invalid_during_alloc)
$__internal_1_$__cuda_sm10x_tcgen05_guardrail_trap_phase_invalid_during_alloc:
[----:B------:R-:W-:Y:S05]  /*80f0*/  BPT.TRAP 0x1 ;  /* 0x000000040000795c */ /* 0x000fea0000300000 */
[----:B------:R-:W-:-:S04]  /*8100*/  MOV R5, 0x0 ;  /* 0x0000000000057802 */ /* 0x000fc80000000f00 */
[----:B------:R-:W-:Y:S05]  /*8110*/  RET.REL.NODEC R4 `(_ZN7cutlass13device_kernelINS_4gemm6kernel13GemmUniversalIN4cute5tupleIJiiiiEEENS1_10collective13CollectiveMmaINS1_35MainloopSm100TmaUmmaWarpSpecializedILi4ELi2ELi4ENS5_IJNS4_1CILi2EEESB_NSA_ILi1EEEEEEEENS5_IJNSA_ILi64EEESF_SF_EEENS_10bfloat16_tENS5_IJlSC_lEEESH_SI_NS4_8TiledMMAINS4_8MMA_AtomIJNS4_20SM100_MMA_F16BF16_SSISH_SH_fLi64ELi64ELNS4_4UMMA5MajorE0ELSN_0ELNSM_7ScaleInE0ELSO_0EEEEEENS4_6LayoutINS5_IJSC_SC_SC_EEENS5_IJNSA_ILi0EEEST_ST_EEEEENS5_IJNS4_10UnderscoreESW_SW_EEEEENS4_23SM90_TMA_LOAD_MULTICASTENS4_14ComposedLayoutINS4_7SwizzleILi3ELi4ELi3EEENS4_18smem_ptr_flag_bitsILi16EEENSR_INS5_IJNSA_ILi8EEESF_EEENS5_IJSF_SC_EEEEEEEvNS4_8identityESZ_S19_vS1A_EENS_8epilogue10collective18CollectiveEpilogueINS1C_23Sm100TmaWarpSpecializedILi3ELi2ELi16ELb1ELb0EEEJSG_NS5_IJNSR_ISF_SC_EENSR_INSA_ILi32EEESC_EEEEESH_SI_SH_SI_NS1C_6fusion15FusionCallbacksIS1G_NS1L_17LinearCombinationISH_fSH_fLNS_15FloatRoundStyleE2EEESG_S1K_JEEENS4_5SM1004TMEM4LOAD26SM100_TMEM_LOAD_16dp256b4xENS4_13SM90_TMA_LOADENS10_INS11_ILi2ELi4ELi3EEES14_NSR_INS5_IJS15_S1I_EEENS5_IJS1I_SC_EEEEEEENS4_17SM75_U32x4_LDSM_NENS4_14SM90_TMA_STOREES20_NS4_17SM90_U32x4_STSM_NENS4_39AutoVectorizingCopyWithAssumedAlignmentILi128EEEEEEvvEEEEvNT_6ParamsE) ;  /* 0xffffff7c04b87950 */ /* 0x000fea0003c3ffff */
        .weak           $__internal_2_$__cuda_sm10x_tcgen05_guardrail_trap_unallocated_columns_being_dealloced
        .type           $__internal_2_$__cuda_sm10x_tcgen05_guardrail_trap_unallocated_columns_being_dealloced,@function
        .size           $__internal_2_$__cuda_sm10x_tcgen05_guardrail_trap_unallocated_columns_being_dealloced,(.L_x_161 - $__internal_2_$__cuda_sm10x_tcgen05_guardrail_trap_unallocated_columns_being_dealloced)
$__internal_2_$__cuda_sm10x_tcgen05_guardrail_trap_unallocated_columns_being_dealloced:
[----:B------:R-:W-:Y:S05]  /*8120*/  BPT.TRAP 0x1 ;  /* 0x000000040000795c */ /* 0x000fea0000300000 */
[----:B------:R-:W-:-:S04]  /*8130*/  HFMA2 R3, -RZ, RZ, 0, 0 ;  /* 0x00000000ff037431 */ /* 0x000fc800000001ff */
[----:B------:R-:W-:Y:S05]  /*8140*/  RET.REL.NODEC R2 `(_ZN7cutlass13device_kernelINS_4gemm6kernel13GemmUniversalIN4cute5tupleIJiiiiEEENS1_10collective13CollectiveMmaINS1_35MainloopSm100TmaUmmaWarpSpecializedILi4ELi2ELi4ENS5_IJNS4_1CILi2EEESB_NSA_ILi1EEEEEEEENS5_IJNSA_ILi64EEESF_SF_EEENS_10bfloat16_tENS5_IJlSC_lEEESH_SI_NS4_8TiledMMAINS4_8MMA_AtomIJNS4_20SM100_MMA_F16BF16_SSISH_SH_fLi64ELi64ELNS4_4UMMA5MajorE0ELSN_0ELNSM_7ScaleInE0ELSO_0EEEEEENS4_6LayoutINS5_IJSC_SC_SC_EEENS5_IJNSA_ILi0EEEST_ST_EEEEENS5_IJNS4_10UnderscoreESW_SW_EEEEENS4_23SM90_TMA_LOAD_MULTICASTENS4_14ComposedLayoutINS4_7SwizzleILi3ELi4ELi3EEENS4_18smem_ptr_flag_bitsILi16EEENSR_INS5_IJNSA_ILi8EEESF_EEENS5_IJSF_SC_EEEEEEEvNS4_8identityESZ_S19_vS1A_EENS_8epilogue10collective18CollectiveEpilogueINS1C_23Sm100TmaWarpSpecializedILi3ELi2ELi16ELb1ELb0EEEJSG_NS5_IJNSR_ISF_SC_EENSR_INSA_ILi32EEESC_EEEEESH_SI_SH_SI_NS1C_6fusion15FusionCallbacksIS1G_NS1L_17LinearCombinationISH_fSH_fLNS_15FloatRoundStyleE2EEESG_S1K_JEEENS4_5SM1004TMEM4LOAD26SM100_TMEM_LOAD_16dp256b4xENS4_13SM90_TMA_LOADENS10_INS11_ILi2ELi4ELi3EEES14_NSR_INS5_IJS15_S1I_EEENS5_IJS1I_SC_EEEEEEENS4_17SM75_U32x4_LDSM_NENS4_14SM90_TMA_STOREES20_NS4_17SM90_U32x4_STSM_NENS4_39AutoVectorizingCopyWithAssumedAlignmentILi128EEEEEEvvEEEEvNT_6ParamsE) ;  /* 0xffffff7c02ac7950 */ /* 0x000fea0003c3ffff */
.L_x_160:
[----:B------:R-:W-:-:S00]  /*8150*/  BRA `(.L_x_160) ;  /* 0xfffffffc00fc7947 */ /* 0x000fc0000383ffff */
[----:B------:R-:W-:-:S00]  /*8160*/  NOP ;  /* 0x0000000000007918 */ /* 0x000fc00000000000 */
        /* <DEDUP_REMOVED lines=9> */
.L_x_161:


//--------------------- .nv.global.init           --------------------------
	.section	.nv.global.init,"aw",@progbits
.nv.global.init:
	.type		$str$27,@object
	.size		$str$27,($str$28 - $str$27)
$str$27:
        /*0000*/ 	.byte	0x28, 0x61, 0x64, 0x64, 0x72, 0x65, 0x73, 0x73, 0x20, 0x26, 0x20, 0x6d, 0x61, 0x73, 0x6b, 0x29
        /*0010*/ 	.byte	0x20, 0x3d, 0x3d, 0x20, 0x30, 0x00
	.type		$str$28,@object
	.size		$str$28,($str$26 - $str$28)
$str$28:
        /*0016*/ 	.byte	0x2f, 0x74, 0x6d, 0x70, 0x2f, 0x63, 0x75, 0x74, 0x6c, 0x61, 0x73, 0x73, 0x5f, 0x73, 0x77, 0x65
        /*0026*/ 	.byte	0x65, 0x70, 0x5f, 0x73, 0x72, 0x63, 0x2f, 0x69, 0x6e, 0x63, 0x6c, 0x75, 0x64, 0x65, 0x2f, 0x63
        /*0036*/ 	.byte	0x75, 0x74, 0x65, 0x2f, 0x70, 0x6f, 0x69, 0x6e, 0x74, 0x65, 0x72, 0x5f, 0x66, 0x6c, 0x61, 0x67
        /*0046*/ 	.byte	0x67, 0x65, 0x64, 0x2e, 0x68, 0x70, 0x70, 0x00
	.type		$str$26,@object
	.size		$str$26,($str$25 - $str$26)
$str$26:
        /*004e*/ 	.byte	0x2f, 0x74, 0x6d, 0x70, 0x2f, 0x63, 0x75, 0x74, 0x6c, 0x61, 0x73, 0x73, 0x5f, 0x73, 0x77, 0x65
        /*005e*/ 	.byte	0x65, 0x70, 0x5f, 0x73, 0x72, 0x63, 0x2f, 0x69, 0x6e, 0x63, 0x6c, 0x75, 0x64, 0x65, 0x2f, 0x63
        /*006e*/ 	.byte	0x75, 0x74, 0x65, 0x2f, 0x61, 0x74, 0x6f, 0x6d, 0x2f, 0x63, 0x6f, 0x70, 0x79, 0x5f, 0x74, 0x72
        /*007e*/ 	.byte	0x61, 0x69, 0x74, 0x73, 0x5f, 0x73, 0x6d, 0x31, 0x30, 0x30, 0x2e, 0x68, 0x70, 0x70, 0x00
	.type		$str$25,@object
	.size		$str$25,(__unnamed_1 - $str$25)
$str$25:
        /*008d*/ 	.byte	0x28, 0x28, 0x75, 0x69, 0x6e, 0x74, 0x33, 0x32, 0x5f, 0x74, 0x28, 0x74, 0x68, 0x72, 0x65, 0x61
        /*009d*/ 	.byte	0x64, 0x49, 0x64, 0x78, 0x2e, 0x78, 0x29, 0x20, 0x2f, 0x20, 0x33, 0x32, 0x29, 0x20, 0x25, 0x20
        /*00ad*/ 	.byte	0x34, 0x29, 0x20, 0x3d, 0x3d, 0x20, 0x28, 0x28, 0x28, 0x74, 0x6d, 0x65, 0x6d, 0x5f, 0x61, 0x64
        /*00bd*/ 	.byte	0x64, 0x72, 0x20, 0x3e, 0x3e, 0x20, 0x31, 0x36, 0x29, 0x20, 0x2f, 0x20, 0x33, 0x32, 0x29, 0x20
        /*00cd*/ 	.byte	0x25, 0x20, 0x34, 0x29, 0x00
	.type		__unnamed_1,@object
	.size		__unnamed_1,(__unnamed_2 - __unnamed_1)
__unnamed_1:
        /*00d2*/ 	.byte	0x61, 0x75, 0x74, 0x6f, 0x20, 0x63, 0x75, 0x74, 0x65, 0x3a, 0x3a, 0x61, 0x73, 0x5f, 0x70, 0x6f
        /* <DEDUP_REMOVED lines=24> */
        /*0262*/ 	.byte	0x30, 0x34, 0x38, 0x3e, 0x3e, 0x3e, 0x3e, 0x5d, 0x00
	.type		__unnamed_2,@object
	.size		__unnamed_2,(.L_2 - __unnamed_2)
__unnamed_2:
        /* <DEDUP_REMOVED lines=45> */
        /*053b*/ 	.byte	0x3e, 0x3e, 0x3e, 0x5d, 0x00
.L_2:


//--------------------- .nv.shared._ZN7cutlass13device_kernelINS_4gemm6kernel13GemmUniversalIN4cute5tupleIJiiiiEEENS1_10collective13CollectiveMmaINS1_35MainloopSm100TmaUmmaWarpSpecializedILi4ELi2ELi4ENS5_IJNS4_1CILi2EEESB_NSA_ILi1EEEEEEEENS5_IJNSA_ILi64EEESF_SF_EEENS_10bfloat16_tENS5_IJlSC_lEEESH_SI_NS4_8TiledMMAINS4_8MMA_AtomIJNS4_20SM100_MMA_F16BF16_SSISH_SH_fLi64ELi64ELNS4_4UMMA5MajorE0ELSN_0ELNSM_7ScaleInE0ELSO_0EEEEEENS4_6LayoutINS5_IJSC_SC_SC_EEENS5_IJNSA_ILi0EEEST_ST_EEEEENS5_IJNS4_10UnderscoreESW_SW_EEEEENS4_23SM90_TMA_LOAD_MULTICASTENS4_14ComposedLayoutINS4_7SwizzleILi3ELi4ELi3EEENS4_18smem_ptr_flag_bitsILi16EEENSR_INS5_IJNSA_ILi8EEESF_EEENS5_IJSF_SC_EEEEEEEvNS4_8identityESZ_S19_vS1A_EENS_8epilogue10collective18CollectiveEpilogueINS1C_23Sm100TmaWarpSpecializedILi3ELi2ELi16ELb1ELb0EEEJSG_NS5_IJNSR_ISF_SC_EENSR_INSA_ILi32EEESC_EEEEESH_SI_SH_SI_NS1C_6fusion15FusionCallbacksIS1G_NS1L_17LinearCombinationISH_fSH_fLNS_15FloatRoundStyleE2EEESG_S1K_JEEENS4_5SM1004TMEM4LOAD26SM100_TMEM_LOAD_16dp256b4xENS4_13SM90_TMA_LOADENS10_INS11_ILi2ELi4ELi3EEES14_NSR_INS5_IJS15_S1I_EEENS5_IJS1I_SC_EEEEEEENS4_17SM75_U32x4_LDSM_NENS4_14SM90_TMA_STOREES20_NS4_17SM90_U32x4_STSM_NENS4_39AutoVectorizingCopyWithAssumedAlignmentILi128EEEEEEvvEEEEvNT_6ParamsE --------------------------
	.section	.nv.shared._ZN7cutlass13device_kernelINS_4gemm6kernel13GemmUniversalIN4cute5tupleIJiiiiEEENS1_10collective13CollectiveMmaINS1_35MainloopSm100TmaUmmaWarpSpecializedILi4ELi2ELi4ENS5_IJNS4_1CILi2EEESB_NSA_ILi1EEEEEEEENS5_IJNSA_ILi64EEESF_SF_EEENS_10bfloat16_tENS5_IJlSC_lEEESH_SI_NS4_8TiledMMAINS4_8MMA_AtomIJNS4_20SM100_MMA_F16BF16_SSISH_SH_fLi64ELi64ELNS4_4UMMA5MajorE0ELSN_0ELNSM_7ScaleInE0ELSO_0EEEEEENS4_6LayoutINS5_IJSC_SC_SC_EEENS5_IJNSA_ILi0EEEST_ST_EEEEENS5_IJNS4_10UnderscoreESW_SW_EEEEENS4_23SM90_TMA_LOAD_MULTICASTENS4_14ComposedLayoutINS4_7SwizzleILi3ELi4ELi3EEENS4_18smem_ptr_flag_bitsILi16EEENSR_INS5_IJNSA_ILi8EEESF_EEENS5_IJSF_SC_EEEEEEEvNS4_8identityESZ_S19_vS1A_EENS_8epilogue10collective18CollectiveEpilogueINS1C_23Sm100TmaWarpSpecializedILi3ELi2ELi16ELb1ELb0EEEJSG_NS5_IJNSR_ISF_SC_EENSR_INSA_ILi32EEESC_EEEEESH_SI_SH_SI_NS1C_6fusion15FusionCallbacksIS1G_NS1L_17LinearCombinationISH_fSH_fLNS_15FloatRoundStyleE2EEESG_S1K_JEEENS4_5SM1004TMEM4LOAD26SM100_TMEM_LOAD_16dp256b4xENS4_13SM90_TMA_LOADENS10_INS11_ILi2ELi4ELi3EEES14_NSR_INS5_IJS15_S1I_EEENS5_IJS1I_SC_EEEEEEENS4_17SM75_U32x4_LDSM_NENS4_14SM90_TMA_STOREES20_NS4_17SM90_U32x4_STSM_NENS4_39AutoVectorizingCopyWithAssumedAlignmentILi128EEEEEEvvEEEEvNT_6ParamsE,"aw",@nobits
	.sectionflags	@""
	.align	16
	.zero		1024


//--------------------- .nv.shared.reserved.0     --------------------------
	.section	.nv.shared.reserved.0,"aw",@nobits
	.weak		__nv_reservedSMEM_offset_0_alias
	.size		__nv_reservedSMEM_offset_0_alias, 0, 64
	.other		__nv_reservedSMEM_offset_0_alias,@"STO_CUDA_RESERVED_SHARED STV_DEFAULT"
__nv_reservedSMEM_offset_0_alias:
	.zero		0
.nv.shared.reserved.0:
	.zero		64
	.weak		__nv_reservedSMEM_tcgen05_partition
	.type		__nv_reservedSMEM_tcgen05_partition,@object
	.size		__nv_reservedSMEM_tcgen05_partition,(.L_0 - __nv_reservedSMEM_tcgen05_partition)
__nv_reservedSMEM_tcgen05_partition:
	.zero		32
.L_0:


//--------------------- .nv.global                --------------------------
	.section	.nv.global,"aw",@nobits
.nv.global:
	.type		_ZN39_INTERNAL_079e47e6_4_k_cu_a15117fa_73844cute1_E,@object
	.size		_ZN39_INTERNAL_079e47e6_4_k_cu_a15117fa_73844cute1_E,(_ZN39_INTERNAL_079e47e6_4_k_cu_a15117fa_73844cuda3std3__45__cpo6cbeginE - _ZN39_INTERNAL_079e47e6_4_k_cu_a15117fa_73844cute1_E)
_ZN39_INTERNAL_079e47e6_4_k_cu_a15117fa_73844cute1_E:
	.zero		1
	.type		_ZN39_INTERNAL_079e47e6_4_k_cu_a15117fa_73844cuda3std3__45__cpo6cbeginE,@object
	.size		_ZN39_INTERNAL_079e47e6_4_k_cu_a15117fa_73844cuda3std3__45__cpo6cbeginE,(_ZN39_INTERNAL_079e47e6_4_k_cu_a15117fa_73844cuda3std3__48in_placeE - _ZN39_INTERNAL_079e47e6_4_k_cu_a15117fa_73844cuda3std3__45__cpo6cbeginE)
_ZN39_INTERNAL_079e47e6_4_k_cu_a15117fa_73844cuda3std3__45__cpo6cbeginE:
	.zero		1
	.type		_ZN39_INTERNAL_079e47e6_4_k_cu_a15117fa_73844cuda3std3__48in_placeE,@object
	.size		_ZN39_INTERNAL_079e47e6_4_k_cu_a15117fa_73844cuda3std3__48in_placeE,(_ZN39_INTERNAL_079e47e6_4_k_cu_a15117fa_73844cuda3std6ranges3__45__cpo9iter_moveE - _ZN39_INTERNAL_079e47e6_4_k_cu_a15117fa_73844cuda3std3__48in_placeE)
_ZN39_INTERNAL_079e47e6_4_k_cu_a15117fa_73844cuda3std3__48in_placeE:
	.zero		1
	.type		_ZN39_INTERNAL_079e47e6_4_k_cu_a15117fa_73844cuda3std6ranges3__45__cpo9iter_moveE,@object
	.size		_ZN39_INTERNAL_079e47e6_4_k_cu_a15117fa_73844cuda3std6ranges3__45__cpo9iter_moveE,(_ZN39_INTERNAL_079e47e6_4_k_cu_a15117fa_73844cuda3std3__45__cpo5beginE - _ZN39_INTERNAL_079e47e6_4_k_cu_a15117fa_73844cuda3std6ranges3__45__cpo9iter_moveE)
_ZN39_INTERNAL_079e47e6_4_k_cu_a15117fa_73844cuda3std6ranges3__45__cpo9iter_moveE:
	.zero		1
	.type		_ZN39_INTERNAL_079e47e6_4_k_cu_a15117fa_73844cuda3std3__45__cpo5beginE,@object
	.size		_ZN39_INTERNAL_079e47e6_4_k_cu_a15117fa_73844cuda3std3__45__cpo5beginE,(_ZN39_INTERNAL_079e47e6_4_k_cu_a15117fa_73844cuda3std3__441_GLOBAL__N__079e47e6_4_k_cu_a15117fa_73846ignoreE - _ZN39_INTERNAL_079e47e6_4_k_cu_a15117fa_73844cuda3std3__45__cpo5beginE)
_ZN39_INTERNAL_079e47e6_4_k_cu_a15117fa_73844cuda3std3__45__cpo5beginE:
	.zero		1
	.type		_ZN39_INTERNAL_079e47e6_4_k_cu_a15117fa_73844cuda3std3__441_GLOBAL__N__079e47e6_4_k_cu_a15117fa_73846ignoreE,@object
	.size		_ZN39_INTERNAL_079e47e6_4_k_cu_a15117fa_73844cuda3std3__441_GLOBAL__N__079e47e6_4_k_cu_a15117fa_73846ignoreE,(_ZN39_INTERNAL_079e47e6_4_k_cu_a15117fa_73844cute7productE - _ZN39_INTERNAL_079e47e6_4_k_cu_a15117fa_73844cuda3std3__441_GLOBAL__N__079e47e6_4_k_cu_a15117fa_73846ignoreE)
_ZN39_INTERNAL_079e47e6_4_k_cu_a15117fa_73844cuda3std3__441_GLOBAL__N__079e47e6_4_k_cu_a15117fa_73846ignoreE:
	.zero		1
	.type		_ZN39_INTERNAL_079e47e6_4_k_cu_a15117fa_73844cute7productE,@object
	.size		_ZN39_INTERNAL_079e47e6_4_k_cu_a15117fa_73844cute7productE,(_ZN39_INTERNAL_079e47e6_4_k_cu_a15117fa_73844cuda3std3__45__cpo3endE - _ZN39_INTERNAL_079e47e6_4_k_cu_a15117fa_73844cute7productE)
_ZN39_INTERNAL_079e47e6_4_k_cu_a15117fa_73844cute7productE:
	.zero		1
	.type		_ZN39_INTERNAL_079e47e6_4_k_cu_a15117fa_73844cuda3std3__45__cpo3endE,@object
	.size		_ZN39_INTERNAL_079e47e6_4_k_cu_a15117fa_73844cuda3std3__45__cpo3endE,(_ZN39_INTERNAL_079e47e6_4_k_cu_a15117fa_73844cuda3std3__419piecewise_constructE - _ZN39_INTERNAL_079e47e6_4_k_cu_a15117fa_73844cuda3std3__45__cpo3endE)
_ZN39_INTERNAL_079e47e6_4_k_cu_a15117fa_73844cuda3std3__45__cpo3endE:
	.zero		1
	.type		_ZN39_INTERNAL_079e47e6_4_k_cu_a15117fa_73844cuda3std3__419piecewise_constructE,@object
	.size		_ZN39_INTERNAL_079e47e6_4_k_cu_a15117fa_73844cuda3std3__419piecewise_constructE,(_ZN39_INTERNAL_079e47e6_4_k_cu_a15117fa_73844cuda3std3__45__cpo4cendE - _ZN39_INTERNAL_079e47e6_4_k_cu_a15117fa_73844cuda3std3__419piecewise_constructE)
_ZN39_INTERNAL_079e47e6_4_k_cu_a15117fa_73844cuda3std3__419piecewise_constructE:
	.zero		1
	.type		_ZN39_INTERNAL_079e47e6_4_k_cu_a15117fa_73844cuda3std3__45__cpo4cendE,@object
	.size		_ZN39_INTERNAL_079e47e6_4_k_cu_a15117fa_73844cuda3std3__45__cpo4cendE,(_ZN39_INTERNAL_079e47e6_4_k_cu_a15117fa_73844cuda3std6ranges3__45__cpo4swapE - _ZN39_INTERNAL_079e47e6_4_k_cu_a15117fa_73844cuda3std3__45__cpo4cendE)
_ZN39_INTERNAL_079e47e6_4_k_cu_a15117fa_73844cuda3std3__45__cpo4cendE:
	.zero		1
	.type		_ZN39_INTERNAL_079e47e6_4_k_cu_a15117fa_73844cuda3std6ranges3__45__cpo4swapE,@object
	.size		_ZN39_INTERNAL_079e47e6_4_k_cu_a15117fa_73844cuda3std6ranges3__45__cpo4swapE,(.L_10 - _ZN39_INTERNAL_079e47e6_4_k_cu_a15117fa_73844cuda3std6ranges3__45__cpo4swapE)
_ZN39_INTERNAL_079e47e6_4_k_cu_a15117fa_73844cuda3std6ranges3__45__cpo4swapE:
	.zero		1
.L_10:


//--------------------- .nv.constant0._ZN7cutlass13device_kernelINS_4gemm6kernel13GemmUniversalIN4cute5tupleIJiiiiEEENS1_10collective13CollectiveMmaINS1_35MainloopSm100TmaUmmaWarpSpecializedILi4ELi2ELi4ENS5_IJNS4_1CILi2EEESB_NSA_ILi1EEEEEEEENS5_IJNSA_ILi64EEESF_SF_EEENS_10bfloat16_tENS5_IJlSC_lEEESH_SI_NS4_8TiledMMAINS4_8MMA_AtomIJNS4_20SM100_MMA_F16BF16_SSISH_SH_fLi64ELi64ELNS4_4UMMA5MajorE0ELSN_0ELNSM_7ScaleInE0ELSO_0EEEEEENS4_6LayoutINS5_IJSC_SC_SC_EEENS5_IJNSA_ILi0EEEST_ST_EEEEENS5_IJNS4_10UnderscoreESW_SW_EEEEENS4_23SM90_TMA_LOAD_MULTICASTENS4_14ComposedLayoutINS4_7SwizzleILi3ELi4ELi3EEENS4_18smem_ptr_flag_bitsILi16EEENSR_INS5_IJNSA_ILi8EEESF_EEENS5_IJSF_SC_EEEEEEEvNS4_8identityESZ_S19_vS1A_EENS_8epilogue10collective18CollectiveEpilogueINS1C_23Sm100TmaWarpSpecializedILi3ELi2ELi16ELb1ELb0EEEJSG_NS5_IJNSR_ISF_SC_EENSR_INSA_ILi32EEESC_EEEEESH_SI_SH_SI_NS1C_6fusion15FusionCallbacksIS1G_NS1L_17LinearCombinationISH_fSH_fLNS_15FloatRoundStyleE2EEESG_S1K_JEEENS4_5SM1004TMEM4LOAD26SM100_TMEM_LOAD_16dp256b4xENS4_13SM90_TMA_LOADENS10_INS11_ILi2ELi4ELi3EEES14_NSR_INS5_IJS15_S1I_EEENS5_IJS1I_SC_EEEEEEENS4_17SM75_U32x4_LDSM_NENS4_14SM90_TMA_STOREES20_NS4_17SM90_U32x4_STSM_NENS4_39AutoVectorizingCopyWithAssumedAlignmentILi128EEEEEEvvEEEEvNT_6ParamsE --------------------------
	.section	.nv.constant0._ZN7cutlass13device_kernelINS_4gemm6kernel13GemmUniversalIN4cute5tupleIJiiiiEEENS1_10collective13CollectiveMmaINS1_35MainloopSm100TmaUmmaWarpSpecializedILi4ELi2ELi4ENS5_IJNS4_1CILi2EEESB_NSA_ILi1EEEEEEEENS5_IJNSA_ILi64EEESF_SF_EEENS_10bfloat16_tENS5_IJlSC_lEEESH_SI_NS4_8TiledMMAINS4_8MMA_AtomIJNS4_20SM100_MMA_F16BF16_SSISH_SH_fLi64ELi64ELNS4_4UMMA5MajorE0ELSN_0ELNSM_7ScaleInE0ELSO_0EEEEEENS4_6LayoutINS5_IJSC_SC_SC_EEENS5_IJNSA_ILi0EEEST_ST_EEEEENS5_IJNS4_10UnderscoreESW_SW_EEEEENS4_23SM90_TMA_LOAD_MULTICASTENS4_14ComposedLayoutINS4_7SwizzleILi3ELi4ELi3EEENS4_18smem_ptr_flag_bitsILi16EEENSR_INS5_IJNSA_ILi8EEESF_EEENS5_IJSF_SC_EEEEEEEvNS4_8identityESZ_S19_vS1A_EENS_8epilogue10collective18CollectiveEpilogueINS1C_23Sm100TmaWarpSpecializedILi3ELi2ELi16ELb1ELb0EEEJSG_NS5_IJNSR_ISF_SC_EENSR_INSA_ILi32EEESC_EEEEESH_SI_SH_SI_NS1C_6fusion15FusionCallbacksIS1G_NS1L_17LinearCombinationISH_fSH_fLNS_15FloatRoundStyleE2EEESG_S1K_JEEENS4_5SM1004TMEM4LOAD26SM100_TMEM_LOAD_16dp256b4xENS4_13SM90_TMA_LOADENS10_INS11_ILi2ELi4ELi3EEES14_NSR_INS5_IJS15_S1I_EEENS5_IJS1I_SC_EEEEEEENS4_17SM75_U32x4_LDSM_NENS4_14SM90_TMA_STOREES20_NS4_17SM90_U32x4_STSM_NENS4_39AutoVectorizingCopyWithAssumedAlignmentILi128EEEEEEvvEEEEvNT_6ParamsE,"a",@progbits
	.sectionflags	@""
	.align	4
.nv.constant0._ZN7cutlass13device_kernelINS_4gemm6kernel13GemmUniversalIN4cute5tupleIJiiiiEEENS1_10collective13CollectiveMmaINS1_35MainloopSm100TmaUmmaWarpSpecializedILi4ELi2ELi4ENS5_IJNS4_1CILi2EEESB_NSA_ILi1EEEEEEEENS5_IJNSA_ILi64EEESF_SF_EEENS_10bfloat16_tENS5_IJlSC_lEEESH_SI_NS4_8TiledMMAINS4_8MMA_AtomIJNS4_20SM100_MMA_F16BF16_SSISH_SH_fLi64ELi64ELNS4_4UMMA5MajorE0ELSN_0ELNSM_7ScaleInE0ELSO_0EEEEEENS4_6LayoutINS5_IJSC_SC_SC_EEENS5_IJNSA_ILi0EEEST_ST_EEEEENS5_IJNS4_10UnderscoreESW_SW_EEEEENS4_23SM90_TMA_LOAD_MULTICASTENS4_14ComposedLayoutINS4_7SwizzleILi3ELi4ELi3EEENS4_18smem_ptr_flag_bitsILi16EEENSR_INS5_IJNSA_ILi8EEESF_EEENS5_IJSF_SC_EEEEEEEvNS4_8identityESZ_S19_vS1A_EENS_8epilogue10collective18CollectiveEpilogueINS1C_23Sm100TmaWarpSpecializedILi3ELi2ELi16ELb1ELb0EEEJSG_NS5_IJNSR_ISF_SC_EENSR_INSA_ILi32EEESC_EEEEESH_SI_SH_SI_NS1C_6fusion15FusionCallbacksIS1G_NS1L_17LinearCombinationISH_fSH_fLNS_15FloatRoundStyleE2EEESG_S1K_JEEENS4_5SM1004TMEM4LOAD26SM100_TMEM_LOAD_16dp256b4xENS4_13SM90_TMA_LOADENS10_INS11_ILi2ELi4ELi3EEES14_NSR_INS5_IJS15_S1I_EEENS5_IJS1I_SC_EEEEEEENS4_17SM75_U32x4_LDSM_NENS4_14SM90_TMA_STOREES20_NS4_17SM90_U32x4_STSM_NENS4_39AutoVectorizingCopyWithAssumedAlignmentILi128EEEEEEvvEEEEvNT_6ParamsE:
	.zero		2944


//--------------------- SYMBOLS --------------------------

	.type		.nv.reservedSmem.offset0,@object
	.size		.nv.reservedSmem.offset0,0x4
	.type		.nv.reservedSmem.cap,@object
	.size		.nv.reservedSmem.cap,0x4
	.type		__assertfail,@function
